// auto-generated by cutlass_sweep.fmha — config: {"arch": "sm_90", "direction": "fwd", "dtype": "fp16", "head_dim": 16, "mask": "residual", "schedule": "cooperative", "tile_kv": 128, "tile_q": 128}
#include "cutlass/cutlass.h"
#include "cute/tensor.hpp"
#include "cutlass/device_kernel.h"
#include "cutlass/kernel_hardware_info.h"
#include "88_hopper_fmha/collective/fmha_fusion.hpp"
#include "88_hopper_fmha/kernel/fmha_kernel_builder.hpp"

using namespace cute;
using Element = cutlass::half_t;
using TileShape = Shape<_128, _128, _16>;
using StrideQ = cute::tuple<int, _1, cute::tuple<int, int>>;
using StrideK = cute::tuple<int, _1, cute::tuple<int, int>>;
using StrideV = cute::tuple<int, cute::_1, cute::tuple<int, int>>;

using Kernel = typename cutlass::fmha::kernel::FmhaBuilder<
    Element, float, float,
    TileShape, StrideQ, StrideK, StrideV,
    cutlass::fmha::collective::ResidualFusion,
    cutlass::gemm::KernelTmaWarpSpecializedCooperative
  >::Kernel;

auto* _anchor = &cutlass::device_kernel<Kernel>;


// ===== COMPILED SASS (sm_90a) =====

	.target	sm_90a

	.elftype	@"ET_EXEC"


//--------------------- .note.nv.tkinfo           --------------------------
	.section	.note.nv.tkinfo,"",@"SHT_NOTE"
	.sectionflags	@"SHF_NOTE_NV_TKINFO"
	.tkinfo
        /*0018*/ 	.word	0x00000002
        /*0030*/ 	.string	""
        /*0030*/ 	.string	"ptxas"
        /*0030*/ 	.string	"Cuda compilation tools, release 13.0, V13.0.88"
        /*0030*/ 	.string	"Build cuda_13.0.r13.0/compiler.36424714_0"
        /*0030*/ 	.string	"-arch sm_90a -m 64 "



//--------------------- .note.nv.cuinfo           --------------------------
	.section	.note.nv.cuinfo,"",@"SHT_NOTE"
	.sectionflags	@"SHF_NOTE_NV_CUINFO"
        /*0018*/ 	.short	0x0002
        /*001a*/ 	.short	0x005a
        /*001c*/ 	.short	0x0082
	.zero		2


//--------------------- .nv.info                  --------------------------
	.section	.nv.info,"",@"SHT_CUDA_INFO"
	.align	4


	//----- nvinfo : EIATTR_REGCOUNT
	.align		4
        /*0000*/ 	.byte	0x04, 0x2f
        /*0002*/ 	.short	(.L_15 - .L_14)
	.align		4
.L_14:
        /*0004*/ 	.word	index@(_ZN7cutlass13device_kernelINS_4fmha6kernel28FmhaKernelTmaWarpSpecializedINS1_10collective30FmhaMainloopTmaWarpSpecializedINS_6half_tEffN4cute5tupleIJNS7_1CILi128EEESA_NS9_ILi16EEEEEENS8_IJiNS9_ILi1EEENS8_IJiiEEEEEESF_SF_NS4_14ResidualFusionEJEEENS4_15FmhaFwdEpilogueIS6_fNS8_IJNS9_ILi64EEESB_SA_EEEEENS2_23IndividualTileSchedulerEJEEEEEvNT_6ParamsE)
        /*0008*/ 	.word	0x000000a8


	//----- nvinfo : EIATTR_FRAME_SIZE
	.align		4
.L_15:
        /*000c*/ 	.byte	0x04, 0x11
        /*000e*/ 	.short	(.L_17 - .L_16)
	.align		4
.L_16:
        /*0010*/ 	.word	index@($__internal_0_$__cuda_sm20_rcp_rn_f32_slowpath)
        /*0014*/ 	.word	0x00000000


	//----- nvinfo : EIATTR_FRAME_SIZE
	.align		4
.L_17:
        /*0018*/ 	.byte	0x04, 0x11
        /*001a*/ 	.short	(.L_19 - .L_18)
	.align		4
.L_18:
        /*001c*/ 	.word	index@(_ZN7cutlass13device_kernelINS_4fmha6kernel28FmhaKernelTmaWarpSpecializedINS1_10collective30FmhaMainloopTmaWarpSpecializedINS_6half_tEffN4cute5tupleIJNS7_1CILi128EEESA_NS9_ILi16EEEEEENS8_IJiNS9_ILi1EEENS8_IJiiEEEEEESF_SF_NS4_14ResidualFusionEJEEENS4_15FmhaFwdEpilogueIS6_fNS8_IJNS9_ILi64EEESB_SA_EEEEENS2_23IndividualTileSchedulerEJEEEEEvNT_6ParamsE)
        /*0020*/ 	.word	0x00000000


	//----- nvinfo : EIATTR_MIN_STACK_SIZE
	.align		4
.L_19:
        /*0024*/ 	.byte	0x04, 0x12
        /*0026*/ 	.short	(.L_21 - .L_20)
	.align		4
.L_20:
        /*0028*/ 	.word	index@(_ZN7cutlass13device_kernelINS_4fmha6kernel28FmhaKernelTmaWarpSpecializedINS1_10collective30FmhaMainloopTmaWarpSpecializedINS_6half_tEffN4cute5tupleIJNS7_1CILi128EEESA_NS9_ILi16EEEEEENS8_IJiNS9_ILi1EEENS8_IJiiEEEEEESF_SF_NS4_14ResidualFusionEJEEENS4_15FmhaFwdEpilogueIS6_fNS8_IJNS9_ILi64EEESB_SA_EEEEENS2_23IndividualTileSchedulerEJEEEEEvNT_6ParamsE)
        /*002c*/ 	.word	0x00000000
.L_21:


//--------------------- .nv.compat                --------------------------
	.section	.nv.compat,"",@"SHT_CUDA_COMPAT_INFO"
	.align	4
        /*0000*/ 	.byte	0x02, 0x09, 0x01, 0x00, 0x02, 0x02, 0x04, 0x00, 0x02, 0x05, 0x05, 0x00, 0x03, 0x07, 0x01, 0x01
        /*0010*/ 	.byte	0x02, 0x03, 0x01, 0x00, 0x02, 0x06, 0x01, 0x00, 0x04, 0x0b, 0x08, 0x00, 0x00, 0x00, 0x00, 0x00
        /*0020*/ 	.byte	0x00, 0x00, 0x00, 0x00


//--------------------- .nv.info._ZN7cutlass13device_kernelINS_4fmha6kernel28FmhaKernelTmaWarpSpecializedINS1_10collective30FmhaMainloopTmaWarpSpecializedINS_6half_tEffN4cute5tupleIJNS7_1CILi128EEESA_NS9_ILi16EEEEEENS8_IJiNS9_ILi1EEENS8_IJiiEEEEEESF_SF_NS4_14ResidualFusionEJEEENS4_15FmhaFwdEpilogueIS6_fNS8_IJNS9_ILi64EEESB_SA_EEEEENS2_23IndividualTileSchedulerEJEEEEEvNT_6ParamsE --------------------------
	.section	.nv.info._ZN7cutlass13device_kernelINS_4fmha6kernel28FmhaKernelTmaWarpSpecializedINS1_10collective30FmhaMainloopTmaWarpSpecializedINS_6half_tEffN4cute5tupleIJNS7_1CILi128EEESA_NS9_ILi16EEEEEENS8_IJiNS9_ILi1EEENS8_IJiiEEEEEESF_SF_NS4_14ResidualFusionEJEEENS4_15FmhaFwdEpilogueIS6_fNS8_IJNS9_ILi64EEESB_SA_EEEEENS2_23IndividualTileSchedulerEJEEEEEvNT_6ParamsE,"",@"SHT_CUDA_INFO"
	.sectionflags	@""
	.align	4


	//----- nvinfo : EIATTR_CUDA_API_VERSION
	.align		4
        /*0000*/ 	.byte	0x04, 0x37
        /*0002*/ 	.short	(.L_23 - .L_22)
.L_22:
        /*0004*/ 	.word	0x00000082


	//----- nvinfo : EIATTR_KPARAM_INFO
	.align		4
.L_23:
        /*0008*/ 	.byte	0x04, 0x17
        /*000a*/ 	.short	(.L_25 - .L_24)
.L_24:
        /*000c*/ 	.word	0x00000000
        /*0010*/ 	.short	0x0000
        /*0012*/ 	.short	0x0070
        /*0014*/ 	.byte	0x00, 0xf0, 0x01, 0x20


	//----- nvinfo : EIATTR_SPARSE_MMA_MASK
	.align		4
.L_25:
        /*0018*/ 	.byte	0x03, 0x50
        /*001a*/ 	.short	0x0000


	//----- nvinfo : EIATTR_MAXREG_COUNT
	.align		4
        /*001c*/ 	.byte	0x03, 0x1b
        /*001e*/ 	.short	0x00a8


	//----- nvinfo : EIATTR_NUM_BARRIERS
	.align		4
        /*0020*/ 	.byte	0x02, 0x4c
        /*0022*/ 	.byte	0x02
	.zero		1


	//----- nvinfo : EIATTR_EXTERNS
	.align		4
        /*0024*/ 	.byte	0x04, 0x0f
        /*0026*/ 	.short	(.L_27 - .L_26)


	//   ....[0]....
	.align		4
.L_26:
        /*0028*/ 	.word	index@(__assertfail)


	//----- nvinfo : EIATTR_MERCURY_ISA_VERSION
	.align		4
.L_27:
        /*002c*/ 	.byte	0x03, 0x5f
        /*002e*/ 	.short	0x0101


	//----- nvinfo : EIATTR_INT_WARP_WIDE_INSTR_OFFSETS
	.align		4
        /*0030*/ 	.byte	0x04, 0x31
        /*0032*/ 	.short	(.L_29 - .L_28)


	//   ....[0]....
.L_28:
        /*0034*/ 	.word	0x000006f0


	//   ....[1]....
        /*0038*/ 	.word	0x00000700


	//   ....[2]....
        /*003c*/ 	.word	0x00000710


	//   ....[3]....
        /*0040*/ 	.word	0x00000720


	//   ....[4]....
        /*0044*/ 	.word	0x00000790


	//----- nvinfo : EIATTR_COOP_GROUP_MASK_REGIDS
	.align		4
.L_29:
        /*0048*/ 	.byte	0x04, 0x29
        /*004a*/ 	.short	(.L_31 - .L_30)


	//   ....[0]....
.L_30:
        /*004c*/ 	.word	0xffffffff


	//   ....[1]....
        /*0050*/ 	.word	0xffffffff


	//   ....[2]....
        /*0054*/ 	.word	0xffffffff


	//   ....[3]....
        /*0058*/ 	.word	0xffffffff


	//   ....[4]....
        /*005c*/ 	.word	0xffffffff


	//   ....[5]....
        /*0060*/ 	.word	0xffffffff


	//   ....[6]....
        /*0064*/ 	.word	0xffffffff


	//   ....[7]....
        /*0068*/ 	.word	0xffffffff


	//   ....[8]....
        /*006c*/ 	.word	0xffffffff


	//   ....[9]....
        /*0070*/ 	.word	0xffffffff


	//   ....[10]....
        /*0074*/ 	.word	0xffffffff


	//   ....[11]....
        /*0078*/ 	.word	0xffffffff


	//   ....[12]....
        /*007c*/ 	.word	0xffffffff


	//   ....[13]....
        /*0080*/ 	.word	0xffffffff


	//   ....[14]....
        /*0084*/ 	.word	0xffffffff


	//   ....[15]....
        /*0088*/ 	.word	0xffffffff


	//   ....[16]....
        /*008c*/ 	.word	0xffffffff


	//   ....[17]....
        /*0090*/ 	.word	0xffffffff


	//   ....[18]....
        /*0094*/ 	.word	0xffffffff


	//   ....[19]....
        /*0098*/ 	.word	0xffffffff


	//   ....[20]....
        /*009c*/ 	.word	0xffffffff


	//   ....[21]....
        /*00a0*/ 	.word	0xffffffff


	//----- nvinfo : EIATTR_COOP_GROUP_INSTR_OFFSETS
	.align		4
.L_31:
        /*00a4*/ 	.byte	0x04, 0x28
        /*00a6*/ 	.short	(.L_33 - .L_32)


	//   ....[0]....
.L_32:
        /*00a8*/ 	.word	0x00000050


	//   ....[1]....
        /*00ac*/ 	.word	0x00000080


	//   ....[2]....
        /*00b0*/ 	.word	0x000001b0


	//   ....[3]....
        /*00b4*/ 	.word	0x00000370


	//   ....[4]....
        /*00b8*/ 	.word	0x00000530


	//   ....[5]....
        /*00bc*/ 	.word	0x00000690


	//   ....[6]....
        /*00c0*/ 	.word	0x00001940


	//   ....[7]....
        /*00c4*/ 	.word	0x00001a10


	//   ....[8]....
        /*00c8*/ 	.word	0x00002270


	//   ....[9]....
        /*00cc*/ 	.word	0x000023b0


	//   ....[10]....
        /*00d0*/ 	.word	0x00003e90


	//   ....[11]....
        /*00d4*/ 	.word	0x00003eb0


	//   ....[12]....
        /*00d8*/ 	.word	0x00004750


	//   ....[13]....
        /*00dc*/ 	.word	0x00004880


	//   ....[14]....
        /*00e0*/ 	.word	0x00006d40


	//   ....[15]....
        /*00e4*/ 	.word	0x00006e40


	//   ....[16]....
        /*00e8*/ 	.word	0x00007780


	//   ....[17]....
        /*00ec*/ 	.word	0x000078b0


	//   ....[18]....
        /*00f0*/ 	.word	0x000091c0


	//   ....[19]....
        /*00f4*/ 	.word	0x00009200


	//   ....[20]....
        /*00f8*/ 	.word	0x00009250


	//   ....[21]....
        /*00fc*/ 	.word	0x00009260


	//----- nvinfo : EIATTR_REG_RECONFIG
	.align		4
.L_33:
        /*0100*/ 	.byte	0x01, 0x54
	.zero		2


	//----- nvinfo : EIATTR_SYSCALL_OFFSETS
	.align		4
        /*0104*/ 	.byte	0x04, 0x46
        /*0106*/ 	.short	(.L_35 - .L_34)


	//   ....[0]....
.L_34:
        /*0108*/ 	.word	0x00009aa0


	//   ....[1]....
        /*010c*/ 	.word	0x00009c00


	//----- nvinfo : EIATTR_MBARRIER_INSTR_OFFSETS
	.align		4
.L_35:
        /*0110*/ 	.byte	0x04, 0x39
        /*0112*/ 	.short	(.L_37 - .L_36)


	//   ....[0]....
.L_36:
        /*0114*/ 	.word	0x00000320
        /*0118*/ 	.word	0x000000ff
        /*011c*/ 	.word	0x00006050
        /*0120*/ 	.short	0x0100
        /*0122*/ 	.byte	0x0b
	.zero		1


	//   ....[1]....
        /*0124*/ 	.word	0x00000330
        /*0128*/ 	.word	0x000000ff
        /*012c*/ 	.word	0x00006060
        /*0130*/ 	.short	0x0100
        /*0132*/ 	.byte	0x0b
	.zero		1


	//   ....[2]....
        /*0134*/ 	.word	0x00000340
        /*0138*/ 	.word	0x000000ff
        /*013c*/ 	.word	0x00006058
        /*0140*/ 	.short	0x0100
        /*0142*/ 	.byte	0x0b
	.zero		1


	//   ....[3]....
        /*0144*/ 	.word	0x00000350
        /*0148*/ 	.word	0x000000ff
        /*014c*/ 	.word	0x00006068
        /*0150*/ 	.short	0x0100
        /*0152*/ 	.byte	0x0b
	.zero		1


	//   ....[4]....
        /*0154*/ 	.word	0x00000480
        /*0158*/ 	.word	0x000000ff
        /*015c*/ 	.word	0x00006000
        /*0160*/ 	.short	0x0100
        /*0162*/ 	.byte	0x0b
	.zero		1


	//   ....[5]....
        /*0164*/ 	.word	0x00000490
        /*0168*/ 	.word	0x000000ff
        /*016c*/ 	.word	0x00006028
        /*0170*/ 	.short	0x0100
        /*0172*/ 	.byte	0x0b
	.zero		1


	//   ....[6]....
        /*0174*/ 	.word	0x000004a0
        /*0178*/ 	.word	0x000000ff
        /*017c*/ 	.word	0x00006008
        /*0180*/ 	.short	0x0100
        /*0182*/ 	.byte	0x0b
	.zero		1


	//   ....[7]....
        /*0184*/ 	.word	0x000004b0
        /*0188*/ 	.word	0x000000ff
        /*018c*/ 	.word	0x00006030
        /*0190*/ 	.short	0x0100
        /*0192*/ 	.byte	0x0b
	.zero		1


	//   ....[8]....
        /*0194*/ 	.word	0x000004c0
        /*0198*/ 	.word	0x000000ff
        /*019c*/ 	.word	0x00006010
        /*01a0*/ 	.short	0x0100
        /*01a2*/ 	.byte	0x0b
	.zero		1


	//   ....[9]....
        /*01a4*/ 	.word	0x000004d0
        /*01a8*/ 	.word	0x000000ff
        /*01ac*/ 	.word	0x00006038
        /*01b0*/ 	.short	0x0100
        /*01b2*/ 	.byte	0x0b
	.zero		1


	//   ....[10]....
        /*01b4*/ 	.word	0x000004e0
        /*01b8*/ 	.word	0x000000ff
        /*01bc*/ 	.word	0x00006018
        /*01c0*/ 	.short	0x0100
        /*01c2*/ 	.byte	0x0b
	.zero		1


	//   ....[11]....
        /*01c4*/ 	.word	0x000004f0
        /*01c8*/ 	.word	0x000000ff
        /*01cc*/ 	.word	0x00006040
        /*01d0*/ 	.short	0x0100
        /*01d2*/ 	.byte	0x0b
	.zero		1


	//   ....[12]....
        /*01d4*/ 	.word	0x00000500
        /*01d8*/ 	.word	0x000000ff
        /*01dc*/ 	.word	0x00006020
        /*01e0*/ 	.short	0x0100
        /*01e2*/ 	.byte	0x0b
	.zero		1


	//   ....[13]....
        /*01e4*/ 	.word	0x00000510
        /*01e8*/ 	.word	0x000000ff
        /*01ec*/ 	.word	0x00006048
        /*01f0*/ 	.short	0x0100
        /*01f2*/ 	.byte	0x0b
	.zero		1


	//   ....[14]....
        /*01f4*/ 	.word	0x00000640
        /*01f8*/ 	.word	0x000000ff
        /*01fc*/ 	.word	0x00006070
        /*0200*/ 	.short	0x0100
        /*0202*/ 	.byte	0x0b
	.zero		1


	//   ....[15]....
        /*0204*/ 	.word	0x00000650
        /*0208*/ 	.word	0x000000ff
        /*020c*/ 	.word	0x00006080
        /*0210*/ 	.short	0x0100
        /*0212*/ 	.byte	0x0b
	.zero		1


	//   ....[16]....
        /*0214*/ 	.word	0x00000660
        /*0218*/ 	.word	0x000000ff
        /*021c*/ 	.word	0x00006078
        /*0220*/ 	.short	0x0100
        /*0222*/ 	.byte	0x0b
	.zero		1


	//   ....[17]....
        /*0224*/ 	.word	0x00000670
        /*0228*/ 	.word	0x000000ff
        /*022c*/ 	.word	0x00006088
        /*0230*/ 	.short	0x0100
        /*0232*/ 	.byte	0x0b
	.zero		1


	//   ....[18]....
        /*0234*/ 	.word	0x000007b0
        /*0238*/ 	.word	0x000000ff
        /*023c*/ 	.word	0x00006090
        /*0240*/ 	.short	0x0100
        /*0242*/ 	.byte	0x08
	.zero		1


	//   ....[19]....
        /*0244*/ 	.word	0x000007c0
        /*0248*/ 	.word	0x000000ff
        /*024c*/ 	.word	0x00006098
        /*0250*/ 	.short	0x0100
        /*0252*/ 	.byte	0x08
	.zero		1


	//   ....[20]....
        /*0254*/ 	.word	0x000007d0
        /*0258*/ 	.word	0x000000ff
        /*025c*/ 	.word	0x000060a0
        /*0260*/ 	.short	0x0100
        /*0262*/ 	.byte	0x08
	.zero		1


	//   ....[21]....
        /*0264*/ 	.word	0x000007e0
        /*0268*/ 	.word	0x000000ff
        /*026c*/ 	.word	0x000060a8
        /*0270*/ 	.short	0x0100
        /*0272*/ 	.byte	0x08
	.zero		1


	//   ....[22]....
        /*0274*/ 	.word	0x000008e0
        /*0278*/ 	.word	0x000000ff
        /*027c*/ 	.word	0x000060c0
        /*0280*/ 	.short	0x0100
        /*0282*/ 	.byte	0x0b
	.zero		1


	//   ....[23]....
        /*0284*/ 	.word	0x000008f0
        /*0288*/ 	.word	0x000000ff
        /*028c*/ 	.word	0x000060c8
        /*0290*/ 	.short	0x0100
        /*0292*/ 	.byte	0x0b
	.zero		1


	//   ....[24]....
        /*0294*/ 	.word	0x00000d70
        /*0298*/ 	.word	0x000000ff
        /*029c*/ 	.word	0x00006050
        /*02a0*/ 	.short	0x010a
        /*02a2*/ 	.byte	0x06
	.zero		1


	//   ....[25]....
        /*02a4*/ 	.word	0x00000df0
        /*02a8*/ 	.word	0x000000ff
        /*02ac*/ 	.word	0x00006000
        /*02b0*/ 	.short	0x010a
        /*02b2*/ 	.byte	0x25
	.zero		1


	//   ....[26]....
        /*02b4*/ 	.word	0x00000e40
        /*02b8*/ 	.word	0x000000ff
        /*02bc*/ 	.word	0xfffffff8
        /*02c0*/ 	.short	0x010a
        /*02c2*/ 	.byte	0x10
	.zero		1


	//   ....[27]....
        /*02c4*/ 	.word	0x000034d0
        /*02c8*/ 	.word	0x00000000
        /*02cc*/ 	.word	0x00000000
        /*02d0*/ 	.short	0x0101
        /*02d2*/ 	.byte	0x09
	.zero		1


	//   ....[28]....
        /*02d4*/ 	.word	0x000036d0
        /*02d8*/ 	.word	0x000000ff
        /*02dc*/ 	.word	0x00006008
        /*02e0*/ 	.short	0x010a
        /*02e2*/ 	.byte	0x25
	.zero		1


	//   ....[29]....
        /*02e4*/ 	.word	0x00003a10
        /*02e8*/ 	.word	0x000000ff
        /*02ec*/ 	.word	0x00000000
        /*02f0*/ 	.short	0x0101
        /*02f2*/ 	.byte	0x06
	.zero		1


	//   ....[30]....
        /*02f4*/ 	.word	0x00003b90
        /*02f8*/ 	.word	0x000000ff
        /*02fc*/ 	.word	0x00006000
        /*0300*/ 	.short	0x010a
        /*0302*/ 	.byte	0x06
	.zero		1


	//   ....[31]....
        /*0304*/ 	.word	0x00005a80
        /*0308*/ 	.word	0x000000ff
        /*030c*/ 	.word	0x00006000
        /*0310*/ 	.short	0x010a
        /*0312*/ 	.byte	0x06
	.zero		1


	//   ....[32]....
        /*0314*/ 	.word	0x00005ce0
        /*0318*/ 	.word	0x000000ff
        /*031c*/ 	.word	0x00006000
        /*0320*/ 	.short	0x010a
        /*0322*/ 	.byte	0x06
	.zero		1


	//   ....[33]....
        /*0324*/ 	.word	0x00006040
        /*0328*/ 	.word	0x000000ff
        /*032c*/ 	.word	0x00000000
        /*0330*/ 	.short	0x0101
        /*0332*/ 	.byte	0x06
	.zero		1


	//   ....[34]....
        /*0334*/ 	.word	0x000060f0
        /*0338*/ 	.word	0x000000ff
        /*033c*/ 	.word	0x00000000
        /*0340*/ 	.short	0x0101
        /*0342*/ 	.byte	0x06
	.zero		1


	//   ....[35]....
        /*0344*/ 	.word	0x000062a0
        /*0348*/ 	.word	0x000000ff
        /*034c*/ 	.word	0x00006000
        /*0350*/ 	.short	0x010a
        /*0352*/ 	.byte	0x06
	.zero		1


	//   ....[36]....
        /*0354*/ 	.word	0x000089e0
        /*0358*/ 	.word	0x000000ff
        /*035c*/ 	.word	0x00006000
        /*0360*/ 	.short	0x010a
        /*0362*/ 	.byte	0x06
	.zero		1


	//   ....[37]....
        /*0364*/ 	.word	0x00008ca0
        /*0368*/ 	.word	0x000000ff
        /*036c*/ 	.word	0x00006000
        /*0370*/ 	.short	0x010a
        /*0372*/ 	.byte	0x06
	.zero		1


	//   ....[38]....
        /*0374*/ 	.word	0x00009000
        /*0378*/ 	.word	0x000000ff
        /*037c*/ 	.word	0x00000000
        /*0380*/ 	.short	0x0101
        /*0382*/ 	.byte	0x06
	.zero		1


	//   ....[39]....
        /*0384*/ 	.word	0x000090b0
        /*0388*/ 	.word	0x000000ff
        /*038c*/ 	.word	0x00000000
        /*0390*/ 	.short	0x0101
        /*0392*/ 	.byte	0x06
	.zero		1


	//   ....[40]....
        /*0394*/ 	.word	0x00009690
        /*0398*/ 	.word	0x000000ff
        /*039c*/ 	.word	0x00000008
        /*03a0*/ 	.short	0x010a
        /*03a2*/ 	.byte	0x10
	.zero		1


	//   ....[41]....
        /*03a4*/ 	.word	0x00009fe0
        /*03a8*/ 	.word	0x00000000
        /*03ac*/ 	.word	0x00006090
        /*03b0*/ 	.short	0x0101
        /*03b2*/ 	.byte	0x25
	.zero		1


	//   ....[42]....
        /*03b4*/ 	.word	0x0000a130
        /*03b8*/ 	.word	0x00000004
        /*03bc*/ 	.word	0x00006060
        /*03c0*/ 	.short	0x010a
        /*03c2*/ 	.byte	0x3f
	.zero		1


	//   ....[43]....
        /*03c4*/ 	.word	0x0000a390
        /*03c8*/ 	.word	0x00000005
        /*03cc*/ 	.word	0x00006028
        /*03d0*/ 	.short	0x010a
        /*03d2*/ 	.byte	0x3f
	.zero		1


	//   ....[44]....
        /*03d4*/ 	.word	0x0000a5d0
        /*03d8*/ 	.word	0x00000005
        /*03dc*/ 	.word	0x00006060
        /*03e0*/ 	.short	0x010a
        /*03e2*/ 	.byte	0x3f
	.zero		1


	//   ....[45]....
        /*03e4*/ 	.word	0x0000a840
        /*03e8*/ 	.word	0x00000004
        /*03ec*/ 	.word	0x00006028
        /*03f0*/ 	.short	0x010a
        /*03f2*/ 	.byte	0x3f
	.zero		1


	//   ....[46]....
        /*03f4*/ 	.word	0x0000ab70
        /*03f8*/ 	.word	0x00000006
        /*03fc*/ 	.word	0x00006028
        /*0400*/ 	.short	0x010a
        /*0402*/ 	.byte	0x3f
	.zero		1


	//   ....[47]....
        /*0404*/ 	.word	0x0000ade0
        /*0408*/ 	.word	0x00000006
        /*040c*/ 	.word	0x00006028
        /*0410*/ 	.short	0x010a
        /*0412*/ 	.byte	0x3f
	.zero		1


	//   ....[48]....
        /*0414*/ 	.word	0x0000b040
        /*0418*/ 	.word	0x00000005
        /*041c*/ 	.word	0x00006050
        /*0420*/ 	.short	0x010a
        /*0422*/ 	.byte	0x3f
	.zero		1


	//   ....[49]....
        /*0424*/ 	.word	0x0000b0a0
        /*0428*/ 	.word	0x00000000
        /*042c*/ 	.word	0x00006000
        /*0430*/ 	.short	0x010a
        /*0432*/ 	.byte	0x3f
	.zero		1


	//   ....[50]....
        /*0434*/ 	.word	0x0000b100
        /*0438*/ 	.word	0x00000005
        /*043c*/ 	.word	0xfffffff8
        /*0440*/ 	.short	0x010a
        /*0442*/ 	.byte	0x3f
	.zero		1


	//   ....[51]....
        /*0444*/ 	.word	0x0000b160
        /*0448*/ 	.word	0x00000008
        /*044c*/ 	.word	0x00006008
        /*0450*/ 	.short	0x010a
        /*0452*/ 	.byte	0x3f
	.zero		1


	//   ....[52]....
        /*0454*/ 	.word	0x0000b1c0
        /*0458*/ 	.word	0x00000005
        /*045c*/ 	.word	0x00006000
        /*0460*/ 	.short	0x010a
        /*0462*/ 	.byte	0x3f
	.zero		1


	//   ....[53]....
        /*0464*/ 	.word	0x0000b220
        /*0468*/ 	.word	0x00000008
        /*046c*/ 	.word	0x00006000
        /*0470*/ 	.short	0x010a
        /*0472*/ 	.byte	0x3f
	.zero		1


	//   ....[54]....
        /*0474*/ 	.word	0x0000b280
        /*0478*/ 	.word	0x00000005
        /*047c*/ 	.word	0x00006000
        /*0480*/ 	.short	0x010a
        /*0482*/ 	.byte	0x3f
	.zero		1


	//   ....[55]....
        /*0484*/ 	.word	0x0000b2e0
        /*0488*/ 	.word	0x00000008
        /*048c*/ 	.word	0x00006000
        /*0490*/ 	.short	0x010a
        /*0492*/ 	.byte	0x3f
	.zero		1


	//   ....[56]....
        /*0494*/ 	.word	0x0000b340
        /*0498*/ 	.word	0x00000003
        /*049c*/ 	.word	0x00000008
        /*04a0*/ 	.short	0x010a
        /*04a2*/ 	.byte	0x3f
	.zero		1


	//   ....[57]....
        /*04a4*/ 	.word	0x0000b390
        /*04a8*/ 	.word	0x00000004
        /*04ac*/ 	.word	0x00006060
        /*04b0*/ 	.short	0x010a
        /*04b2*/ 	.byte	0x3f
	.zero		1


	//   ....[58]....
        /*04b4*/ 	.word	0x0000b3e0
        /*04b8*/ 	.word	0x00000005
        /*04bc*/ 	.word	0x00006028
        /*04c0*/ 	.short	0x010a
        /*04c2*/ 	.byte	0x3f
	.zero		1


	//   ....[59]....
        /*04c4*/ 	.word	0x0000b430
        /*04c8*/ 	.word	0x00000005
        /*04cc*/ 	.word	0x00006060
        /*04d0*/ 	.short	0x010a
        /*04d2*/ 	.byte	0x3f
	.zero		1


	//   ....[60]....
        /*04d4*/ 	.word	0x0000b480
        /*04d8*/ 	.word	0x00000004
        /*04dc*/ 	.word	0x00006028
        /*04e0*/ 	.short	0x010a
        /*04e2*/ 	.byte	0x3f
	.zero		1


	//   ....[61]....
        /*04e4*/ 	.word	0x0000b4d0
        /*04e8*/ 	.word	0x00000006
        /*04ec*/ 	.word	0x00006028
        /*04f0*/ 	.short	0x010a
        /*04f2*/ 	.byte	0x3f
	.zero		1


	//   ....[62]....
        /*04f4*/ 	.word	0x0000b520
        /*04f8*/ 	.word	0x00000006
        /*04fc*/ 	.word	0x00006028
        /*0500*/ 	.short	0x010a
        /*0502*/ 	.byte	0x3f
	.zero		1


	//----- nvinfo : EIATTR_NUM_MBARRIERS
	.align		4
.L_37:
        /*0504*/ 	.byte	0x03, 0x38
        /*0506*/ 	.short	0x0018


	//----- nvinfo : EIATTR_EXIT_INSTR_OFFSETS
	.align		4
        /*0508*/ 	.byte	0x04, 0x1c
        /*050a*/ 	.short	(.L_39 - .L_38)


	//   ....[0]....
.L_38:
        /*050c*/ 	.word	0x00000990


	//   ....[1]....
        /*0510*/ 	.word	0x00009ff0


	//   ....[2]....
        /*0514*/ 	.word	0x0000a030


	//   ....[3]....
        /*0518*/ 	.word	0x0000aa40


	//   ....[4]....
        /*051c*/ 	.word	0x0000b020


	//----- nvinfo : EIATTR_MAX_THREADS
	.align		4
.L_39:
        /*0520*/ 	.byte	0x04, 0x05
        /*0522*/ 	.short	(.L_41 - .L_40)
.L_40:
        /*0524*/ 	.word	0x00000180
        /*0528*/ 	.word	0x00000001
        /*052c*/ 	.word	0x00000001


	//----- nvinfo : EIATTR_CRS_STACK_SIZE
	.align		4
.L_41:
        /*0530*/ 	.byte	0x04, 0x1e
        /*0532*/ 	.short	(.L_43 - .L_42)
.L_42:
        /*0534*/ 	.word	0x00000000


	//----- nvinfo : EIATTR_CBANK_PARAM_SIZE
	.align		4
.L_43:
        /*0538*/ 	.byte	0x03, 0x19
        /*053a*/ 	.short	0x0870


	//----- nvinfo : EIATTR_PARAM_CBANK
	.align		4
        /*053c*/ 	.byte	0x04, 0x0a
        /*053e*/ 	.short	(.L_45 - .L_44)
	.align		4
.L_44:
        /*0540*/ 	.word	index@(.nv.constant0._ZN7cutlass13device_kernelINS_4fmha6kernel28FmhaKernelTmaWarpSpecializedINS1_10collective30FmhaMainloopTmaWarpSpecializedINS_6half_tEffN4cute5tupleIJNS7_1CILi128EEESA_NS9_ILi16EEEEEENS8_IJiNS9_ILi1EEENS8_IJiiEEEEEESF_SF_NS4_14ResidualFusionEJEEENS4_15FmhaFwdEpilogueIS6_fNS8_IJNS9_ILi64EEESB_SA_EEEEENS2_23IndividualTileSchedulerEJEEEEEvNT_6ParamsE)
        /*0544*/ 	.short	0x0210
        /*0546*/ 	.short	0x0870


	//----- nvinfo : EIATTR_SW_WAR
	.align		4
.L_45:
        /*0548*/ 	.byte	0x04, 0x36
        /*054a*/ 	.short	(.L_47 - .L_46)
.L_46:
        /*054c*/ 	.word	0x00000008
.L_47:


//--------------------- .nv.callgraph             --------------------------
	.section	.nv.callgraph,"",@"SHT_CUDA_CALLGRAPH"
	.align	4
	.sectionentsize	8
	.align		4
        /*0000*/ 	.word	0x00000000
	.align		4
        /*0004*/ 	.word	0xffffffff
	.align		4
        /*0008*/ 	.word	index@(_ZN7cutlass13device_kernelINS_4fmha6kernel28FmhaKernelTmaWarpSpecializedINS1_10collective30FmhaMainloopTmaWarpSpecializedINS_6half_tEffN4cute5tupleIJNS7_1CILi128EEESA_NS9_ILi16EEEEEENS8_IJiNS9_ILi1EEENS8_IJiiEEEEEESF_SF_NS4_14ResidualFusionEJEEENS4_15FmhaFwdEpilogueIS6_fNS8_IJNS9_ILi64EEESB_SA_EEEEENS2_23IndividualTileSchedulerEJEEEEEvNT_6ParamsE)
	.align		4
        /*000c*/ 	.word	index@(__assertfail)
	.align		4
        /*0010*/ 	.word	0x00000000
	.align		4
        /*0014*/ 	.word	0xfffffffe
	.align		4
        /*0018*/ 	.word	0x00000000
	.align		4
        /*001c*/ 	.word	0xfffffffd
	.align		4
        /*0020*/ 	.word	0x00000000
	.align		4
        /*0024*/ 	.word	0xfffffffc


//--------------------- .nv.constant4             --------------------------
	.section	.nv.constant4,"a",@progbits
	.align	8
	.align		8
.nv.constant4:
        /*0000*/ 	.dword	__assertfail
	.align		8
        /*0008*/ 	.dword	__unnamed_1
	.align		8
        /*0010*/ 	.dword	_ZN39_INTERNAL_b0c34856_4_k_cu_c3b1cdf6_31314cuda3std3__45__cpo5beginE
	.align		8
        /*0018*/ 	.dword	_ZN39_INTERNAL_b0c34856_4_k_cu_c3b1cdf6_31314cuda3std3__45__cpo3endE
	.align		8
        /*0020*/ 	.dword	_ZN39_INTERNAL_b0c34856_4_k_cu_c3b1cdf6_31314cuda3std3__45__cpo6cbeginE
	.align		8
        /*0028*/ 	.dword	_ZN39_INTERNAL_b0c34856_4_k_cu_c3b1cdf6_31314cuda3std3__45__cpo4cendE
	.align		8
        /*0030*/ 	.dword	_ZN39_INTERNAL_b0c34856_4_k_cu_c3b1cdf6_31314cuda3std3__441_GLOBAL__N__b0c34856_4_k_cu_c3b1cdf6_31316ignoreE
	.align		8
        /*0038*/ 	.dword	_ZN39_INTERNAL_b0c34856_4_k_cu_c3b1cdf6_31314cuda3std3__419piecewise_constructE
	.align		8
        /*0040*/ 	.dword	_ZN39_INTERNAL_b0c34856_4_k_cu_c3b1cdf6_31314cuda3std3__48in_placeE
	.align		8
        /*0048*/ 	.dword	_ZN39_INTERNAL_b0c34856_4_k_cu_c3b1cdf6_31314cuda3std6ranges3__45__cpo4swapE
	.align		8
        /*0050*/ 	.dword	_ZN39_INTERNAL_b0c34856_4_k_cu_c3b1cdf6_31314cuda3std6ranges3__45__cpo9iter_moveE
	.align		8
        /*0058*/ 	.dword	_ZN39_INTERNAL_b0c34856_4_k_cu_c3b1cdf6_31314cute7productE
	.align		8
        /*0060*/ 	.dword	_ZN39_INTERNAL_b0c34856_4_k_cu_c3b1cdf6_31314cute1_E
	.align		8
        /*0068*/ 	.dword	$str$24
	.align		8
        /*0070*/ 	.dword	$str$25


//--------------------- .text._ZN7cutlass13device_kernelINS_4fmha6kernel28FmhaKernelTmaWarpSpecializedINS1_10collective30FmhaMainloopTmaWarpSpecializedINS_6half_tEffN4cute5tupleIJNS7_1CILi128EEESA_NS9_ILi16EEEEEENS8_IJiNS9_ILi1EEENS8_IJiiEEEEEESF_SF_NS4_14ResidualFusionEJEEENS4_15FmhaFwdEpilogueIS6_fNS8_IJNS9_ILi64EEESB_SA_EEEEENS2_23IndividualTileSchedulerEJEEEEEvNT_6ParamsE --------------------------
	.section	.text._ZN7cutlass13device_kernelINS_4fmha6kernel28FmhaKernelTmaWarpSpecializedINS1_10collective30FmhaMainloopTmaWarpSpecializedINS_6half_tEffN4cute5tupleIJNS7_1CILi128EEESA_NS9_ILi16EEEEEENS8_IJiNS9_ILi1EEENS8_IJiiEEEEEESF_SF_NS4_14ResidualFusionEJEEENS4_15FmhaFwdEpilogueIS6_fNS8_IJNS9_ILi64EEESB_SA_EEEEENS2_23IndividualTileSchedulerEJEEEEEvNT_6ParamsE,"ax",@progbits
	.align	128
.text._ZN7cutlass13device_kernelINS_4fmha6kernel28FmhaKernelTmaWarpSpecializedINS1_10collective30FmhaMainloopTmaWarpSpecializedINS_6half_tEffN4cute5tupleIJNS7_1CILi128EEESA_NS9_ILi16EEEEEENS8_IJiNS9_ILi1EEENS8_IJiiEEEEEESF_SF_NS4_14ResidualFusionEJEEENS4_15FmhaFwdEpilogueIS6_fNS8_IJNS9_ILi64EEESB_SA_EEEEENS2_23IndividualTileSchedulerEJEEEEEvNT_6ParamsE:
        .type           _ZN7cutlass13device_kernelINS_4fmha6kernel28FmhaKernelTmaWarpSpecializedINS1_10collective30FmhaMainloopTmaWarpSpecializedINS_6half_tEffN4cute5tupleIJNS7_1CILi128EEESA_NS9_ILi16EEEEEENS8_IJiNS9_ILi1EEENS8_IJiiEEEEEESF_SF_NS4_14ResidualFusionEJEEENS4_15FmhaFwdEpilogueIS6_fNS8_IJNS9_ILi64EEESB_SA_EEEEENS2_23IndividualTileSchedulerEJEEEEEvNT_6ParamsE,@function
        .size           _ZN7cutlass13device_kernelINS_4fmha6kernel28FmhaKernelTmaWarpSpecializedINS1_10collective30FmhaMainloopTmaWarpSpecializedINS_6half_tEffN4cute5tupleIJNS7_1CILi128EEESA_NS9_ILi16EEEEEENS8_IJiNS9_ILi1EEENS8_IJiiEEEEEESF_SF_NS4_14ResidualFusionEJEEENS4_15FmhaFwdEpilogueIS6_fNS8_IJNS9_ILi64EEESB_SA_EEEEENS2_23IndividualTileSchedulerEJEEEEEvNT_6ParamsE,(.L_x_117 - _ZN7cutlass13device_kernelINS_4fmha6kernel28FmhaKernelTmaWarpSpecializedINS1_10collective30FmhaMainloopTmaWarpSpecializedINS_6half_tEffN4cute5tupleIJNS7_1CILi128EEESA_NS9_ILi16EEEEEENS8_IJiNS9_ILi1EEENS8_IJiiEEEEEESF_SF_NS4_14ResidualFusionEJEEENS4_15FmhaFwdEpilogueIS6_fNS8_IJNS9_ILi64EEESB_SA_EEEEENS2_23IndividualTileSchedulerEJEEEEEvNT_6ParamsE)
        .other          _ZN7cutlass13device_kernelINS_4fmha6kernel28FmhaKernelTmaWarpSpecializedINS1_10collective30FmhaMainloopTmaWarpSpecializedINS_6half_tEffN4cute5tupleIJNS7_1CILi128EEESA_NS9_ILi16EEEEEENS8_IJiNS9_ILi1EEENS8_IJiiEEEEEESF_SF_NS4_14ResidualFusionEJEEENS4_15FmhaFwdEpilogueIS6_fNS8_IJNS9_ILi64EEESB_SA_EEEEENS2_23IndividualTileSchedulerEJEEEEEvNT_6ParamsE,@"STO_CUDA_ENTRY STV_DEFAULT"
_ZN7cutlass13device_kernelINS_4fmha6kernel28FmhaKernelTmaWarpSpecializedINS1_10collective30FmhaMainloopTmaWarpSpecializedINS_6half_tEffN4cute5tupleIJNS7_1CILi128EEESA_NS9_ILi16EEEEEENS8_IJiNS9_ILi1EEENS8_IJiiEEEEEESF_SF_NS4_14ResidualFusionEJEEENS4_15FmhaFwdEpilogueIS6_fNS8_IJNS9_ILi64EEESB_SA_EEEEENS2_23IndividualTileSchedulerEJEEEEEvNT_6ParamsE:
[----:B------:R-:W1:Y:S01]  /*0000*/  LDC R1, c[0x0][0x28] ;  /* 0x00000a00ff017b82 */ /* 0x000e620000000800 */
[----:B------:R-:W2:Y:S01]  /*0010*/  S2R R0, SR_TID.X ;  /* 0x0000000000007919 */ /* 0x000ea20000002100 */
[----:B------:R-:W-:Y:S01]  /*0020*/  ELECT P1, URZ, PT ;  /* 0x00000000003f782f */ /* 0x000fe20003820000 */
[----:B------:R-:W-:Y:S01]  /*0030*/  BSSY B0, `(.L_x_0) ;  /* 0x0000017000007945 */ /* 0x000fe20003800000 */
[----:B--2---:R-:W-:-:S05]  /*0040*/  SHF.R.U32.HI R2, RZ, 0x5, R0 ;  /* 0x00000005ff027819 */ /* 0x004fca0000011600 */
[----:B------:R-:W2:Y:S02]  /*0050*/  SHFL.IDX PT, R3, R2, RZ, 0x1f ;  /* 0x00001fff02037589 */ /* 0x000ea400000e0000 */
[----:B--2---:R-:W-:Y:S02]  /*0060*/  R2UR UR4, R3 ;  /* 0x00000000030472ca */ /* 0x004fe400000e0000 */
[----:B------:R-:W-:-:S06]  /*0070*/  SHF.R.U32.HI R3, RZ, 0x7, R0 ;  /* 0x00000007ff037819 */ /* 0x000fcc0000011600 */
[----:B------:R-:W2:Y:S05]  /*0080*/  SHFL.IDX PT, R3, R3, RZ, 0x1f ;  /* 0x00001fff03037589 */ /* 0x000eaa00000e0000 */
[----:B------:R-:W-:Y:S02]  /*0090*/  USHF.R.S32.HI UR5, URZ, 0x1f, UR4 ;  /* 0x0000001f3f057899 */ /* 0x000fe40008011404 */
[----:B------:R-:W-:Y:S02]  /*00a0*/  ISETP.NE.OR P0, PT, RZ, UR4, !P1 ;  /* 0x00000004ff007c0c */ /* 0x000fe4000cf05670 */
[----:B------:R-:W-:-:S04]  /*00b0*/  ULEA.HI UR5, UR5, UR4, URZ, 0x2 ;  /* 0x0000000405057291 */ /* 0x000fc8000f8f103f */
[----:B------:R-:W-:-:S04]  /*00c0*/  ULOP3.LUT UR5, UR5, 0xfffffffc, URZ, 0xc0, !UPT ;  /* 0xfffffffc05057892 */ /* 0x000fc8000f8ec03f */
[----:B------:R-:W-:-:S03]  /*00d0*/  UIADD3 UR10, UR4, -UR5, URZ ;  /* 0x80000005040a7290 */ /* 0x000fc6000fffe03f */
[----:B-1----:R-:W-:Y:S09]  /*00e0*/  @P0 BRA `(.L_x_1) ;  /* 0x00000000002c0947 */ /* 0x002ff20003800000 */
[----:B------:R-:W-:Y:S02]  /*00f0*/  ULDC.64 UR4, c[0x0][0x198] ;  /* 0x0000660000047ab9 */ /* 0x000fe40000000a00 */
[----:B------:R-:W-:Y:S02]  /*0100*/  UIADD3 UR6, UP0, UR4, 0xf0, URZ ;  /* 0x000000f004067890 */ /* 0x000fe4000ff1e03f */
[----:B------:R-:W-:Y:S02]  /*0110*/  UIADD3 UR8, UP1, UR4, 0x1f0, URZ ;  /* 0x000001f004087890 */ /* 0x000fe4000ff3e03f */
[----:B------:R-:W-:Y:S02]  /*0120*/  UIADD3 UR4, UP2, UR4, 0x2f0, URZ ;  /* 0x000002f004047890 */ /* 0x000fe4000ff5e03f */
[----:B------:R-:W-:Y:S02]  /*0130*/  UIADD3.X UR7, URZ, UR5, URZ, UP0, !UPT ;  /* 0x000000053f077290 */ /* 0x000fe400087fe43f */
[----:B------:R-:W-:-:S02]  /*0140*/  UIADD3.X UR9, URZ, UR5, URZ, UP1, !UPT ;  /* 0x000000053f097290 */ /* 0x000fc40008ffe43f */
[----:B------:R-:W-:-:S05]  /*0150*/  UIADD3.X UR5, URZ, UR5, URZ, UP2, !UPT ;  /* 0x000000053f057290 */ /* 0x000fca00097fe43f */
[----:B------:R1:W-:Y:S02]  /*0160*/  UTMACCTL.PF [UR6] ;  /* 0x00000000060079b9 */ /* 0x0003e40008040000 */
[----:B------:R1:W-:Y:S02]  /*0170*/  UTMACCTL.PF [UR8] ;  /* 0x00000000080079b9 */ /* 0x0003e40008040000 */
[----:B------:R1:W-:Y:S02]  /*0180*/  UTMACCTL.PF [UR4] ;  /* 0x00000000040079b9 */ /* 0x0003e40008040000 */
[----:B-1----:R-:W-:Y:S01]  /*0190*/  NOP ;  /* 0x0000000000007918 */ /* 0x002fe20000000000 */
.L_x_1:
[----:B------:R-:W-:Y:S05]  /*01a0*/  BSYNC B0 ;  /* 0x0000000000007941 */ /* 0x000fea0003800000 */
.L_x_0:
[----:B------:R-:W1:Y:S01]  /*01b0*/  SHFL.IDX PT, R4, R2, RZ, 0x1f ;  /* 0x00001fff02047589 */ /* 0x000e6200000e0000 */
[----:B--2---:R-:W-:Y:S01]  /*01c0*/  R2UR UR36, R3 ;  /* 0x00000000032472ca */ /* 0x004fe200000e0000 */
[----:B------:R-:W-:-:S12]  /*01d0*/  UISETP.NE.AND UP0, UPT, UR10, 0x1, UPT ;  /* 0x000000010a00788c */ /* 0x000fd8000bf05270 */
[----:B------:R-:W-:Y:S02]  /*01e0*/  UIADD3 UR7, UR36, -0x1, URZ ;  /* 0xffffffff24077890 */ /* 0x000fe4000fffe03f */
[----:B------:R-:W-:Y:S02]  /*01f0*/  UISETP.EQ.AND UP2, UPT, UR36, URZ, !UP0 ;  /* 0x0000003f2400728c */ /* 0x000fe4000c742270 */
[----:B------:R-:W-:Y:S02]  /*0200*/  UISETP.GE.U32.AND UP1, UPT, UR7, 0x4, UPT ;  /* 0x000000040700788c */ /* 0x000fe4000bf26070 */
[----:B------:R-:W-:Y:S01]  /*0210*/  USEL UR6, URZ, 0x1, !UP2 ;  /* 0x000000013f067887 */ /* 0x000fe2000d000000 */
[----:B-1----:R-:W-:-:S03]  /*0220*/  ISETP.NE.AND P0, PT, R4, RZ, PT ;  /* 0x000000ff0400720c */ /* 0x002fc60003f05270 */
[----:B------:R-:W-:-:S10]  /*0230*/  USEL UR6, UR6, 0x2, UP1 ;  /* 0x0000000206067887 */ /* 0x000fd40008800000 */
[----:B------:R-:W-:Y:S05]  /*0240*/  @P0 BRA `(.L_x_2) ;  /* 0x0000000000480947 */ /* 0x000fea0003800000 */
[----:B------:R-:W1:Y:S01]  /*0250*/  S2UR UR11, SR_CgaCtaId ;  /* 0x00000000000b79c3 */ /* 0x000e620000008800 */
[----:B------:R-:W-:Y:S01]  /*0260*/  UMOV UR4, 0x400 ;  /* 0x0000040000047882 */ /* 0x000fe20000000000 */
[----:B------:R-:W-:Y:S01]  /*0270*/  UMOV UR5, 0x1 ;  /* 0x0000000100057882 */ /* 0x000fe20000000000 */
[----:B------:R-:W-:Y:S01]  /*0280*/  UMOV UR8, 0x80 ;  /* 0x0000008000087882 */ /* 0x000fe20000000000 */
[----:B------:R-:W-:Y:S01]  /*0290*/  ELECT P0, URZ, PT ;  /* 0x00000000003f782f */ /* 0x000fe20003800000 */
[----:B------:R-:W-:-:S04]  /*02a0*/  UIADD3 UR8, -UR8, 0x100000, URZ ;  /* 0x0010000008087890 */ /* 0x000fc8000fffe13f */
[----:B------:R-:W-:Y:S02]  /*02b0*/  USHF.L.U32 UR9, UR8, 0xb, URZ ;  /* 0x0000000b08097899 */ /* 0x000fe4000800063f */
[----:B------:R-:W-:Y:S02]  /*02c0*/  USHF.L.U32 UR8, UR8, 0x1, URZ ;  /* 0x0000000108087899 */ /* 0x000fe4000800063f */
[----:B-1----:R-:W-:Y:S02]  /*02d0*/  ULEA UR11, UR11, UR4, 0x18 ;  /* 0x000000040b0b7291 */ /* 0x002fe4000f8ec03f */
[----:B------:R-:W-:-:S04]  /*02e0*/  UIADD3 UR4, -UR5, 0x100000, URZ ;  /* 0x0010000005047890 */ /* 0x000fc8000fffe13f */
[----:B------:R-:W-:Y:S02]  /*02f0*/  USHF.L.U32 UR5, UR4, 0xb, URZ ;  /* 0x0000000b04057899 */ /* 0x000fe4000800063f */
[----:B------:R-:W-:Y:S01]  /*0300*/  USHF.L.U32 UR4, UR4, 0x1, URZ ;  /* 0x0000000104047899 */ /* 0x000fe2000800063f */
[----:B------:R-:W1:Y:S11]  /*0310*/  FENCE.VIEW.ASYNC.S ;  /* 0x00000000000073c6 */ /* 0x000e760000000000 */
[----:B-1----:R1:W2:Y:S01]  /*0320*/  SYNCS.EXCH.64 URZ, [UR11+0x6050], UR4 ;  /* 0x006050040b3f75b2 */ /* 0x0022a20008000100 */
[----:B------:R1:W3:Y:S01]  /*0330*/  SYNCS.EXCH.64 URZ, [UR11+0x6060], UR8 ;  /* 0x006060080b3f75b2 */ /* 0x0002e20008000100 */
[----:B------:R1:W4:Y:S01]  /*0340*/  SYNCS.EXCH.64 URZ, [UR11+0x6058], UR4 ;  /* 0x006058040b3f75b2 */ /* 0x0003220008000100 */
[----:B------:R1:W1:Y:S01]  /*0350*/  SYNCS.EXCH.64 URZ, [UR11+0x6068], UR8 ;  /* 0x006068080b3f75b2 */ /* 0x0002620008000100 */
[----:B------:R-:W-:Y:S01]  /*0360*/  NOP ;  /* 0x0000000000007918 */ /* 0x000fe20000000000 */
.L_x_2:
[----:B------:R-:W5:Y:S01]  /*0370*/  SHFL.IDX PT, R3, R2, RZ, 0x1f ;  /* 0x00001fff02037589 */ /* 0x000f6200000e0000 */
[----:B------:R-:W-:Y:S01]  /*0380*/  NOP ;  /* 0x0000000000007918 */ /* 0x000fe20000000000 */
[----:B-----5:R-:W-:-:S13]  /*0390*/  ISETP.NE.AND P0, PT, R3, RZ, PT ;  /* 0x000000ff0300720c */ /* 0x020fda0003f05270 */
[----:B------:R-:W-:Y:S05]  /*03a0*/  @P0 BRA `(.L_x_3) ;  /* 0x0000000000600947 */ /* 0x000fea0003800000 */
[----:B-1----:R-:W1:Y:S01]  /*03b0*/  S2UR UR5, SR_CgaCtaId ;  /* 0x00000000000579c3 */ /* 0x002e620000008800 */
[----:B------:R-:W-:Y:S01]  /*03c0*/  UMOV UR4, 0x400 ;  /* 0x0000040000047882 */ /* 0x000fe20000000000 */
[----:B------:R-:W-:Y:S01]  /*03d0*/  UMOV UR8, 0x1 ;  /* 0x0000000100087882 */ /* 0x000fe20000000000 */
[----:B------:R-:W-:Y:S01]  /*03e0*/  UMOV UR12, 0x100 ;  /* 0x00000100000c7882 */ /* 0x000fe20000000000 */
[----:B------:R-:W-:-:S04]  /*03f0*/  UIADD3 UR8, -UR8, 0x100000, URZ ;  /* 0x0010000008087890 */ /* 0x000fc8000fffe13f */
[----:B------:R-:W-:Y:S02]  /*0400*/  USHF.L.U32 UR9, UR8, 0xb, URZ ;  /* 0x0000000b08097899 */ /* 0x000fe4000800063f */
[----:B------:R-:W-:Y:S01]  /*0410*/  USHF.L.U32 UR8, UR8, 0x1, URZ ;  /* 0x0000000108087899 */ /* 0x000fe2000800063f */
[----:B------:R-:W-:Y:S01]  /*0420*/  ELECT P0, URZ, PT ;  /* 0x00000000003f782f */ /* 0x000fe20003800000 */
[----:B-1----:R-:W-:Y:S02]  /*0430*/  ULEA UR11, UR5, UR4, 0x18 ;  /* 0x00000004050b7291 */ /* 0x002fe4000f8ec03f */
[----:B------:R-:W-:-:S04]  /*0440*/  UIADD3 UR4, -UR12, 0x100000, URZ ;  /* 0x001000000c047890 */ /* 0x000fc8000fffe13f */
[----:B------:R-:W-:Y:S02]  /*0450*/  USHF.L.U32 UR5, UR4, 0xb, URZ ;  /* 0x0000000b04057899 */ /* 0x000fe4000800063f */
[----:B------:R-:W-:Y:S01]  /*0460*/  USHF.L.U32 UR4, UR4, 0x1, URZ ;  /* 0x0000000104047899 */ /* 0x000fe2000800063f */
[----:B------:R-:W1:Y:S03]  /*0470*/  FENCE.VIEW.ASYNC.S ;  /* 0x00000000000073c6 */ /* 0x000e660000000000 */
[----:B-1----:R1:W1:Y:S08]  /*0480*/  SYNCS.EXCH.64 URZ, [UR11+0x6000], UR8 ;  /* 0x006000080b3f75b2 */ /* 0x0022700008000100 */
[----:B------:R1:W1:Y:S01]  /*0490*/  SYNCS.EXCH.64 URZ, [UR11+0x6028], UR4 ;  /* 0x006028040b3f75b2 */ /* 0x0002620008000100 */
        /* <DEDUP_REMOVED lines=8> */
[----:B------:R-:W-:Y:S01]  /*0520*/  NOP ;  /* 0x0000000000007918 */ /* 0x000fe20000000000 */
.L_x_3:
        /* <DEDUP_REMOVED lines=21> */
[----:B------:R-:W-:Y:S01]  /*0680*/  NOP ;  /* 0x0000000000007918 */ /* 0x000fe20000000000 */
.L_x_4:
[----:B------:R-:W5:Y:S01]  /*0690*/  SHFL.IDX PT, R3, R2, RZ, 0x1f ;  /* 0x00001fff02037589 */ /* 0x000f6200000e0000 */
[----:B------:R-:W-:Y:S01]  /*06a0*/  ELECT P0, URZ, PT ;  /* 0x00000000003f782f */ /* 0x000fe20003800000 */
[----:B------:R-:W-:Y:S01]  /*06b0*/  NOP ;  /* 0x0000000000007918 */ /* 0x000fe20000000000 */
[----:B-1----:R-:W-:Y:S02]  /*06c0*/  UMOV UR4, 0x80 ;  /* 0x0000008000047882 */ /* 0x002fe40000000000 */
[C---:B-----5:R-:W-:Y:S02]  /*06d0*/  ISETP.NE.OR P0, PT, R3.reuse, RZ, !P0 ;  /* 0x000000ff0300720c */ /* 0x060fe40004705670 */
[----:B------:R-:W-:-:S11]  /*06e0*/  ISETP.NE.AND P2, PT, R3, RZ, PT ;  /* 0x000000ff0300720c */ /* 0x000fd60003f45270 */
[----:B------:R-:W-:Y:S01]  /*06f0*/  VOTEU.ALL UP2, P0 ;  /* 0x00000000003f7886 */ /* 0x000fe20000040000 */
[----:B------:R-:W-:Y:S01]  /*0700*/  VOTEU.ALL UP3, P0 ;  /* 0x00000000003f7886 */ /* 0x000fe20000060000 */
[----:B------:R-:W-:Y:S01]  /*0710*/  VOTEU.ALL UP4, P0 ;  /* 0x00000000003f7886 */ /* 0x000fe20000080000 */
[----:B------:R-:W-:Y:S02]  /*0720*/  VOTEU.ALL UP5, P0 ;  /* 0x00000000003f7886 */ /* 0x000fe400000a0000 */
[----:B------:R-:W1:Y:S01]  /*0730*/  @!UP2 S2UR UR9, SR_CgaCtaId ;  /* 0x000000000009a9c3 */ /* 0x000e620000008800 */
[----:B------:R-:W-:Y:S01]  /*0740*/  @!UP2 UMOV UR8, 0x400 ;  /* 0x000004000008a882 */ /* 0x000fe20000000000 */
[----:B------:R-:W-:-:S04]  /*0750*/  @!UP2 UIADD3 UR4, -UR4, 0x100000, URZ ;  /* 0x001000000404a890 */ /* 0x000fc8000fffe13f */
[----:B------:R-:W-:Y:S02]  /*0760*/  @!UP2 USHF.L.U32 UR5, UR4, 0xb, URZ ;  /* 0x0000000b0405a899 */ /* 0x000fe4000800063f */
[----:B------:R-:W-:Y:S02]  /*0770*/  @!UP2 USHF.L.U32 UR4, UR4, 0x1, URZ ;  /* 0x000000010404a899 */ /* 0x000fe4000800063f */
[----:B-1----:R-:W-:Y:S01]  /*0780*/  @!UP2 ULEA UR8, UR9, UR8, 0x18 ;  /* 0x000000080908a291 */ /* 0x002fe2000f8ec03f */
[----:B------:R-:W-:Y:S01]  /*0790*/  VOTEU.ALL UP2, P0 ;  /* 0x00000000003f7886 */ /* 0x000fe20000040000 */
[----:B------:R-:W1:Y:S10]  /*07a0*/  FENCE.VIEW.ASYNC.S ;  /* 0x00000000000073c6 */ /* 0x000e740000000000 */
[----:B-1----:R1:W1:Y:S01]  /*07b0*/  @!UP2 SYNCS.EXCH.64 URZ, [UR8+0x6090], UR4 ;  /* 0x00609004083fa5b2 */ /* 0x0022620008000100 */
[----:B------:R1:W1:Y:S01]  /*07c0*/  @!UP3 SYNCS.EXCH.64 URZ, [UR8+0x6098], UR4 ;  /* 0x00609804083fb5b2 */ /* 0x0002620008000100 */
[----:B------:R1:W1:Y:S01]  /*07d0*/  @!UP4 SYNCS.EXCH.64 URZ, [UR8+0x60a0], UR4 ;  /* 0x0060a004083fc5b2 */ /* 0x0002620008000100 */
[----:B------:R1:W1:Y:S01]  /*07e0*/  @!UP5 SYNCS.EXCH.64 URZ, [UR8+0x60a8], UR4 ;  /* 0x0060a804083fd5b2 */ /* 0x0002620008000100 */
[----:B------:R-:W-:Y:S01]  /*07f0*/  NOP ;  /* 0x0000000000007918 */ /* 0x000fe20000000000 */
[----:B------:R-:W-:Y:S05]  /*0800*/  @P2 BRA `(.L_x_5) ;  /* 0x0000000000402947 */ /* 0x000fea0003800000 */
[----:B-1----:R-:W1:Y:S01]  /*0810*/  S2UR UR5, SR_CgaCtaId ;  /* 0x00000000000579c3 */ /* 0x002e620000008800 */
[----:B------:R-:W-:Y:S01]  /*0820*/  UMOV UR4, 0x400 ;  /* 0x0000040000047882 */ /* 0x000fe20000000000 */
[----:B------:R-:W-:Y:S01]  /*0830*/  UMOV UR8, 0x20 ;  /* 0x0000002000087882 */ /* 0x000fe20000000000 */
[----:B------:R-:W-:Y:S01]  /*0840*/  UMOV UR9, 0x80 ;  /* 0x0000008000097882 */ /* 0x000fe20000000000 */
[----:B------:R-:W-:Y:S01]  /*0850*/  ELECT P0, URZ, PT ;  /* 0x00000000003f782f */ /* 0x000fe20003800000 */
[----:B-1----:R-:W-:Y:S02]  /*0860*/  ULEA UR11, UR5, UR4, 0x18 ;  /* 0x00000004050b7291 */ /* 0x002fe4000f8ec03f */
[----:B------:R-:W-:-:S04]  /*0870*/  UIADD3 UR4, -UR8, 0x100000, URZ ;  /* 0x0010000008047890 */ /* 0x000fc8000fffe13f */
[----:B------:R-:W-:Y:S02]  /*0880*/  USHF.L.U32 UR5, UR4, 0xb, URZ ;  /* 0x0000000b04057899 */ /* 0x000fe4000800063f */
[----:B------:R-:W-:Y:S02]  /*0890*/  USHF.L.U32 UR4, UR4, 0x1, URZ ;  /* 0x0000000104047899 */ /* 0x000fe4000800063f */
[----:B------:R-:W-:-:S04]  /*08a0*/  UIADD3 UR8, -UR9, 0x100000, URZ ;  /* 0x0010000009087890 */ /* 0x000fc8000fffe13f */
[----:B------:R-:W-:Y:S02]  /*08b0*/  USHF.L.U32 UR9, UR8, 0xb, URZ ;  /* 0x0000000b08097899 */ /* 0x000fe4000800063f */
[----:B------:R-:W-:Y:S01]  /*08c0*/  USHF.L.U32 UR8, UR8, 0x1, URZ ;  /* 0x0000000108087899 */ /* 0x000fe2000800063f */
[----:B------:R-:W1:Y:S03]  /*08d0*/  FENCE.VIEW.ASYNC.S ;  /* 0x00000000000073c6 */ /* 0x000e660000000000 */
[----:B-1----:R1:W1:Y:S08]  /*08e0*/  SYNCS.EXCH.64 URZ, [UR11+0x60c0], UR4 ;  /* 0x0060c0040b3f75b2 */ /* 0x0022700008000100 */
[----:B------:R1:W1:Y:S01]  /*08f0*/  SYNCS.EXCH.64 URZ, [UR11+0x60c8], UR8 ;  /* 0x0060c8080b3f75b2 */ /* 0x0002620008000100 */
[----:B------:R-:W-:Y:S01]  /*0900*/  NOP ;  /* 0x0000000000007918 */ /* 0x000fe20000000000 */
.L_x_5:
[----:B------:R-:W-:Y:S01]  /*0910*/  ISETP.NE.AND P0, PT, RZ, UR36, PT ;  /* 0x00000024ff007c0c */ /* 0x000fe2000bf05270 */
[----:B------:R-:W-:Y:S01]  /*0920*/  IMAD.U32 R2, RZ, RZ, UR10 ;  /* 0x0000000aff027e24 */ /* 0x000fe2000f8e00ff */
[----:B------:R-:W-:Y:S01]  /*0930*/  NOP ;  /* 0x0000000000007918 */ /* 0x000fe20000000000 */
[----:B-1234-:R-:W-:Y:S03]  /*0940*/  BAR.SYNC.DEFER_BLOCKING 0x0 ;  /* 0x0000000000007b1d */ /* 0x01efe60000010000 */
[----:B------:R-:W-:-:S07]  /*0950*/  ISETP.EQ.AND P2, PT, R2, 0x1, P1 ;  /* 0x000000010200780c */ /* 0x000fce0000f42270 */
[----:B------:R-:W-:Y:S06]  /*0960*/  @!P0 BRA `(.L_x_6) ;  /* 0x0000009400a48947 */ /* 0x000fec0003800000 */
[----:B------:R-:W-:-:S06]  /*0970*/  UISETP.GT.U32.AND UP2, UPT, UR7, 0x3, UPT ;  /* 0x000000030700788c */ /* 0x000fcc000bf44070 */
[----:B------:R-:W-:-:S13]  /*0980*/  PLOP3.LUT P0, PT, PT, PT, UP2, 0x80, 0x0 ;  /* 0x000000000000781c */ /* 0x000fda0003f0f028 */
[----:B------:R-:W-:Y:S05]  /*0990*/  @P0 EXIT ;  /* 0x000000000000094d */ /* 0x000fea0003800000 */
.L_x_7:
[----:B------:R-:W-:-:S08]  /*09a0*/  NOP ;  /* 0x0000000000007918 */ /* 0x000fd00000000000 */
[----:B------:R-:W1:Y:S02]  /*09b0*/  USETMAXREG.TRY_ALLOC.CTAPOOL UP2, 0xf0 ;  /* 0x000000f0000079c8 */ /* 0x000e640008040600 */
[----:B-1----:R-:W-:-:S13]  /*09c0*/  PLOP3.LUT P0, PT, PT, PT, UP2, 0x80, 0x0 ;  /* 0x000000000000781c */ /* 0x002fda0003f0f028 */
[----:B------:R-:W-:Y:S05]  /*09d0*/  @!P0 BRA `(.L_x_7) ;  /* 0xfffffffc00f08947 */ /* 0x000fea000383ffff */
[----:B------:R-:W-:Y:S01]  /*09e0*/  UISETP.NE.AND UP2, UPT, UR36, 0x1, UPT ;  /* 0x000000012400788c */ /* 0x000fe2000bf45270 */
[----:B------:R-:W1:Y:S01]  /*09f0*/  S2UR UR42, SR_CTAID.X ;  /* 0x00000000002a79c3 */ /* 0x000e620000002500 */
[----:B------:R-:W-:Y:S01]  /*0a00*/  UMOV UR4, URZ ;  /* 0x0000003f00047c82 */ /* 0x000fe20008000000 */
[----:B------:R-:W-:-:S03]  /*0a10*/  UMOV UR5, URZ ;  /* 0x0000003f00057c82 */ /* 0x000fc60008000000 */
[----:B------:R-:W-:-:S13]  /*0a20*/  PLOP3.LUT P0, PT, PT, PT, UP2, 0x80, 0x0 ;  /* 0x000000000000781c */ /* 0x000fda0003f0f028 */
[----:B------:R-:W-:Y:S05]  /*0a30*/  @!P0 BRA `(.L_x_8) ;  /* 0x00000000003c8947 */ /* 0x000fea0003800000 */
[----:B------:R-:W-:Y:S01]  /*0a40*/  UISETP.NE.AND UP2, UPT, UR36, 0x2, UPT ;  /* 0x000000022400788c */ /* 0x000fe2000bf45270 */
[----:B------:R-:W-:-:S05]  /*0a50*/  UMOV UR5, 0x1 ;  /* 0x0000000100057882 */ /* 0x000fca0000000000 */
[----:B------:R-:W-:-:S13]  /*0a60*/  PLOP3.LUT P1, PT, PT, PT, UP2, 0x80, 0x0 ;  /* 0x000000000000781c */ /* 0x000fda0003f2f028 */
[----:B------:R-:W-:Y:S05]  /*0a70*/  @!P1 BRA `(.L_x_8) ;  /* 0x00000000002c9947 */ /* 0x000fea0003800000 */
[----:B------:R-:W-:-:S06]  /*0a80*/  UISETP.NE.AND UP2, UPT, UR36, 0x3, UPT ;  /* 0x000000032400788c */ /* 0x000fcc000bf45270 */
[----:B------:R-:W-:-:S13]  /*0a90*/  PLOP3.LUT P1, PT, PT, PT, UP2, 0x80, 0x0 ;  /* 0x000000000000781c */ /* 0x000fda0003f2f028 */
[----:B------:R-:W-:Y:S05]  /*0aa0*/  @!P1 BRA `(.L_x_9) ;  /* 0x0000000000189947 */ /* 0x000fea0003800000 */
[----:B------:R-:W-:-:S11]  /*0ab0*/  UISETP.NE.AND UP2, UPT, UR36, 0x4, UPT ;  /* 0x000000042400788c */ /* 0x000fd6000bf45270 */
[----:B------:R-:W-:Y:S01]  /*0ac0*/  @!UP2 UMOV UR4, 0x1 ;  /* 0x000000010004a882 */ /* 0x000fe20000000000 */
[----:B------:R-:W-:Y:S01]  /*0ad0*/  @!UP2 UMOV UR5, 0x1 ;  /* 0x000000010005a882 */ /* 0x000fe20000000000 */
[----:B------:R-:W-:Y:S01]  /*0ae0*/  @UP2 UMOV UR4, URZ ;  /* 0x0000003f00042c82 */ /* 0x000fe20008000000 */
[----:B------:R-:W-:Y:S01]  /*0af0*/  @UP2 UMOV UR5, URZ ;  /* 0x0000003f00052c82 */ /* 0x000fe20008000000 */
[----:B------:R-:W-:Y:S05]  /*0b00*/  BRA `(.L_x_8) ;  /* 0x0000000000087947 */ /* 0x000fea0003800000 */
.L_x_9:
[----:B------:R-:W-:Y:S01]  /*0b10*/  UMOV UR4, 0x1 ;  /* 0x0000000100047882 */ /* 0x000fe20000000000 */
[----:B------:R-:W-:-:S05]  /*0b20*/  UMOV UR5, URZ ;  /* 0x0000003f00057c82 */ /* 0x000fca0008000000 */
.L_x_8:
[----:B------:R-:W-:Y:S05]  /*0b30*/  @!P0 BRA `(.L_x_10) ;  /* 0x00000000003c8947 */ /* 0x000fea0003800000 */
[----:B------:R-:W-:-:S06]  /*0b40*/  UISETP.NE.AND UP2, UPT, UR36, 0x2, UPT ;  /* 0x000000022400788c */ /* 0x000fcc000bf45270 */
[----:B------:R-:W-:-:S13]  /*0b50*/  PLOP3.LUT P0, PT, PT, PT, UP2, 0x80, 0x0 ;  /* 0x000000000000781c */ /* 0x000fda0003f0f028 */
[----:B------:R-:W-:Y:S05]  /*0b60*/  @!P0 BRA `(.L_x_11) ;  /* 0x0000000000288947 */ /* 0x000fea0003800000 */
[----:B------:R-:W-:-:S06]  /*0b70*/  UISETP.NE.AND UP2, UPT, UR36, 0x3, UPT ;  /* 0x000000032400788c */ /* 0x000fcc000bf45270 */
[----:B------:R-:W-:-:S13]  /*0b80*/  PLOP3.LUT P0, PT, PT, PT, UP2, 0x80, 0x0 ;  /* 0x000000000000781c */ /* 0x000fda0003f0f028 */
[----:B------:R-:W-:Y:S05]  /*0b90*/  @!P0 BRA `(.L_x_12) ;  /* 0x0000000000148947 */ /* 0x000fea0003800000 */
[----:B------:R-:W-:-:S06]  /*0ba0*/  UISETP.NE.AND UP2, UPT, UR36, 0x4, UPT ;  /* 0x000000042400788c */ /* 0x000fcc000bf45270 */
[----:B------:R-:W-:-:S13]  /*0bb0*/  PLOP3.LUT P0, PT, PT, PT, UP2, 0x80, 0x0 ;  /* 0x000000000000781c */ /* 0x000fda0003f0f028 */
[----:B------:R-:W-:Y:S05]  /*0bc0*/  @P0 BRA `(.L_x_13) ;  /* 0x00000000001c0947 */ /* 0x000fea0003800000 */
[----:B-1----:R-:W-:Y:S01]  /*0bd0*/  ULEA UR42, UR42, 0x3, 0x1 ;  /* 0x000000032a2a7891 */ /* 0x002fe2000f8e083f */
[----:B------:R-:W-:Y:S11]  /*0be0*/  BRA `(.L_x_13) ;  /* 0x0000000000147947 */ /* 0x000ff60003800000 */
.L_x_12:
[----:B-1----:R-:W-:Y:S01]  /*0bf0*/  ULEA UR42, UR42, 0x2, 0x1 ;  /* 0x000000022a2a7891 */ /* 0x002fe2000f8e083f */
[----:B------:R-:W-:Y:S11]  /*0c00*/  BRA `(.L_x_13) ;  /* 0x00000000000c7947 */ /* 0x000ff60003800000 */
.L_x_11:
[----:B-1----:R-:W-:Y:S01]  /*0c10*/  ULEA UR42, UR42, 0x1, 0x1 ;  /* 0x000000012a2a7891 */ /* 0x002fe2000f8e083f */
[----:B------:R-:W-:Y:S11]  /*0c20*/  BRA `(.L_x_13) ;  /* 0x0000000000047947 */ /* 0x000ff60003800000 */
.L_x_10:
[----:B-1----:R-:W-:-:S12]  /*0c30*/  USHF.L.U32 UR42, UR42, 0x1, URZ ;  /* 0x000000012a2a7899 */ /* 0x002fd8000800063f */
.L_x_13:
[----:B------:R-:W-:-:S04]  /*0c40*/  ULOP3.LUT UR6, UR6, 0x1, URZ, 0xfc, !UPT ;  /* 0x0000000106067892 */ /* 0x000fc8000f8efc3f */
[----:B------:R-:W-:-:S06]  /*0c50*/  UISETP.NE.AND UP2, UPT, UR6, 0x3, UPT ;  /* 0x000000030600788c */ /* 0x000fcc000bf45270 */
[----:B------:R-:W-:-:S13]  /*0c60*/  PLOP3.LUT P0, PT, PT, PT, UP2, 0x80, 0x0 ;  /* 0x000000000000781c */ /* 0x000fda0003f0f028 */
[----:B------:R-:W-:Y:S05]  /*0c70*/  @!P0 BRA `(.L_x_14) ;  /* 0x0000000000048947 */ /* 0x000fea0003800000 */
[----:B-1----:R-:W-:Y:S01]  /*0c80*/  BPT.TRAP 0x1 ;  /* 0x000000040000795c */ /* 0x002fe20000300000 */
.L_x_14:
[----:B------:R-:W2:Y:S01]  /*0c90*/  S2UR UR6, SR_CgaCtaId ;  /* 0x00000000000679c3 */ /* 0x000ea20000008800 */
[----:B------:R-:W-:Y:S01]  /*0ca0*/  UMOV UR37, 0x400 ;  /* 0x0000040000257882 */ /* 0x000fe20000000000 */
[----:B------:R-:W-:Y:S01]  /*0cb0*/  IMAD.U32 R2, RZ, RZ, UR4 ;  /* 0x00000004ff027e24 */ /* 0x000fe2000f8e00ff */
[----:B------:R-:W-:-:S04]  /*0cc0*/  SHF.R.S32.HI R3, RZ, 0x1f, R0 ;  /* 0x0000001fff037819 */ /* 0x000fc80000011400 */
[----:B------:R-:W-:Y:S02]  /*0cd0*/  SHF.L.U32 R2, R2, 0x1f, RZ ;  /* 0x0000001f02027819 */ /* 0x000fe400000006ff */
[----:B------:R-:W-:-:S04]  /*0ce0*/  LEA.HI R3, R3, R0, RZ, 0x7 ;  /* 0x0000000003037211 */ /* 0x000fc800078f38ff */
[----:B------:R-:W-:-:S04]  /*0cf0*/  LOP3.LUT R3, R3, 0xffffff80, RZ, 0xc0, !PT ;  /* 0xffffff8003037812 */ /* 0x000fc800078ec0ff */
[----:B------:R-:W-:-:S04]  /*0d00*/  IADD3 R3, -R3, R0, RZ ;  /* 0x0000000003037210 */ /* 0x000fc80007ffe1ff */
[----:B------:R-:W-:Y:S01]  /*0d10*/  SHF.R.S32.HI R0, RZ, 0x1f, R3 ;  /* 0x0000001fff007819 */ /* 0x000fe20000011403 */
[----:B--2---:R-:W-:-:S03]  /*0d20*/  ULEA UR37, UR6, UR37, 0x18 ;  /* 0x0000002506257291 */ /* 0x004fc6000f8ec03f */
[----:B------:R-:W-:Y:S01]  /*0d30*/  LEA.HI R0, R0, R3, RZ, 0x2 ;  /* 0x0000000300007211 */ /* 0x000fe200078f10ff */
[----:B------:R-:W-:-:S03]  /*0d40*/  ULEA UR6, UR5, UR37, 0x3 ;  /* 0x0000002505067291 */ /* 0x000fc6000f8e183f */
[----:B------:R-:W-:-:S05]  /*0d50*/  LOP3.LUT R0, R0, 0x7ffffffc, RZ, 0xc0, !PT ;  /* 0x7ffffffc00007812 */ /* 0x000fca00078ec0ff */
[----:B------:R-:W-:Y:S01]  /*0d60*/  IMAD.IADD R3, R3, 0x1, -R0 ;  /* 0x0000000103037824 */ /* 0x000fe200078e0a00 */
[----:B------:R-:W2:Y:S02]  /*0d70*/  SYNCS.PHASECHK.TRANS64.TRYWAIT P1, [UR6+0x6050], R2 ;  /* 0x00605002ff0075a7 */ /* 0x000ea40008020146 */
[----:B--2---:R-:W-:Y:S05]  /*0d80*/  @!P1 BRA `(.L_x_15) ;  /* 0x000000a000a89947 */ /* 0x004fea0003800000 */
.L_x_99:
[----:B------:R-:W-:Y:S01]  /*0d90*/  IMAD.SHL.U32 R3, R3, 0x2, RZ ;  /* 0x0000000203037824 */ /* 0x000fe200078e00ff */
[----:B------:R-:W-:Y:S06]  /*0da0*/  @!P0 BRA `(.L_x_16) ;  /* 0x0000000000048947 */ /* 0x000fec0003800000 */
[----:B-1----:R-:W-:Y:S01]  /*0db0*/  BPT.TRAP 0x1 ;  /* 0x000000040000795c */ /* 0x002fe20000300000 */
.L_x_16:
[----:B------:R-:W-:Y:S01]  /*0dc0*/  SHF.L.U32 R7, RZ, 0x1f, RZ ;  /* 0x0000001fff077819 */ /* 0x000fe200000006ff */
[----:B------:R-:W-:Y:S01]  /*0dd0*/  UIADD3 UR9, UR37, 0x6090, URZ ;  /* 0x0000609025097890 */ /* 0x000fe2000fffe03f */
[----:B------:R-:W-:Y:S02]  /*0de0*/  ISETP.NE.AND P2, PT, RZ, UR7, PT ;  /* 0x00000007ff007c0c */ /* 0x000fe4000bf45270 */
[----:B------:R-:W3:Y:S02]  /*0df0*/  SYNCS.PHASECHK.TRANS64.TRYWAIT P1, [UR37+0x6000], R7 ;  /* 0x00600007ff0075a7 */ /* 0x000ee40008020165 */
[----:B---3--:R-:W-:Y:S09]  /*0e00*/  @!P1 BRA `(.L_x_17) ;  /* 0x000000a000a09947 */ /* 0x008ff20003800000 */
.L_x_100:
[----:B------:R-:W-:Y:S01]  /*0e10*/  ULEA UR16, UR36, UR9, 0x3 ;  /* 0x0000000924107291 */ /* 0x000fe2000f8e183f */
[----:B---3--:R-:W-:-:S04]  /*0e20*/  SEL R0, RZ, 0x1, P2 ;  /* 0x00000001ff007807 */ /* 0x008fc80001000000 */
[----:B------:R-:W-:-:S04]  /*0e30*/  SHF.L.U32 R0, R0, 0x1f, RZ ;  /* 0x0000001f00007819 */ /* 0x000fc800000006ff */
[----:B------:R-:W3:Y:S02]  /*0e40*/  SYNCS.PHASECHK.TRANS64.TRYWAIT P1, [UR16+-0x8], R0 ;  /* 0xfffff800ff0075a7 */ /* 0x000ee40008020150 */
[----:B---3--:R-:W-:Y:S05]  /*0e50*/  @!P1 BRA `(.L_x_18) ;  /* 0x000000a000a49947 */ /* 0x008fea0003800000 */
.L_x_101:
[----:B------:R-:W-:Y:S01]  /*0e60*/  USHF.R.U32.HI UR4, URZ, 0x4, UR37 ;  /* 0x000000043f047899 */ /* 0x000fe20008011625 */
[----:B------:R-:W-:Y:S01]  /*0e70*/  WARPGROUP.ARRIVE ;  /* 0x00000000000079c5 */ /* 0x000fe20000000000 */
[----:B------:R-:W-:Y:S01]  /*0e80*/  UIADD3 UR6, UR37, 0x1000, URZ ;  /* 0x0000100025067890 */ /* 0x000fe2000fffe03f */
[----:B------:R-:W3:Y:S01]  /*0e90*/  LDC R6, c[0x0][0x28c] ;  /* 0x0000a300ff067b82 */ /* 0x000ee20000000800 */
[----:B------:R-:W-:Y:S01]  /*0ea0*/  ULOP3.LUT UR4, UR4, 0x3fff, URZ, 0xc0, !UPT ;  /* 0x00003fff04047892 */ /* 0x000fe2000f8ec03f */
[C---:B------:R-:W-:Y:S01]  /*0eb0*/  VIADD R9, R3.reuse, 0x8 ;  /* 0x0000000803097836 */ /* 0x040fe20000000000 */
[----:B------:R-:W-:Y:S01]  /*0ec0*/  USHF.R.U32.HI UR6, URZ, 0x4, UR6 ;  /* 0x000000043f067899 */ /* 0x000fe20008011606 */
[C---:B--2---:R-:W-:Y:S01]  /*0ed0*/  IADD3 R5, R3.reuse, 0x1, RZ ;  /* 0x0000000103057810 */ /* 0x044fe20007ffe0ff */
[----:B------:R-:W-:Y:S01]  /*0ee0*/  ULOP3.LUT UR4, UR4, 0x10000, URZ, 0xfc, !UPT ;  /* 0x0001000004047892 */ /* 0x000fe2000f8efc3f */
[----:B------:R-:W-:Y:S01]  /*0ef0*/  VIADD R11, R3, 0x9 ;  /* 0x00000009030b7836 */ /* 0x000fe20000000000 */
[----:B------:R-:W-:Y:S01]  /*0f00*/  ULOP3.LUT UR8, UR6, 0x3fff, URZ, 0xc0, !UPT ;  /* 0x00003fff06087892 */ /* 0x000fe2000f8ec03f */
[----:B------:R-:W-:Y:S01]  /*0f10*/  P2R R12, PR, RZ, 0x1 ;  /* 0x00000001ff0c7803 */ /* 0x000fe20000000000 */
[----:B------:R-:W-:-:S02]  /*0f20*/  ULEA UR4, UR5, UR4, 0x7 ;  /* 0x0000000405047291 */ /* 0x000fc4000f8e383f */
[----:B------:R-:W-:Y:S01]  /*0f30*/  ULOP3.LUT UR10, UR8, 0x10000, URZ, 0xfc, !UPT ;  /* 0x00010000080a7892 */ /* 0x000fe2000f8efc3f */
[----:B------:R-:W-:Y:S01]  /*0f40*/  UMOV UR5, 0xc0000010 ;  /* 0xc000001000057882 */ /* 0x000fe20000000000 */
[----:B------:R-:W-:Y:S01]  /*0f50*/  UMOV UR15, 0xc0000010 ;  /* 0xc0000010000f7882 */ /* 0x000fe20000000000 */
[----:B------:R-:W-:Y:S02]  /*0f60*/  UMOV UR13, UR5 ;  /* 0x00000005000d7c82 */ /* 0x000fe40008000000 */
[----:B------:R-:W-:Y:S01]  /*0f70*/  UMOV UR12, UR4 ;  /* 0x00000004000c7c82 */ /* 0x000fe20008000000 */
[----:B------:R-:W-:Y:S01]  /*0f80*/  ULDC UR6, c[0x0][0x604] ;  /* 0x0001810000067ab9 */ /* 0x000fe20000000800 */
[----:B------:R-:W-:Y:S01]  /*0f90*/  UMOV UR14, UR10 ;  /* 0x0000000a000e7c82 */ /* 0x000fe20008000000 */
[----:B------:R-:W-:Y:S01]  /*0fa0*/  USHF.L.U32 UR7, UR7, 0x3, URZ ;  /* 0x0000000307077899 */ /* 0x000fe2000800063f */
[----:B------:R-:W-:Y:S03]  /*0fb0*/  HGMMA.64x128x16.F32 R24, gdesc[UR12], RZ, !UPT, gsb0 ;  /* 0x01e000000c1879f0 */ /* 0x000fe6000c0008ff */
[----:B------:R-:W-:Y:S01]  /*0fc0*/  ULOP3.LUT UR7, UR7, 0x8, URZ, 0xc, !UPT ;  /* 0x0000000807077892 */ /* 0x000fe2000f8e0c3f */
[----:B---3--:R-:W-:-:S02]  /*0fd0*/  ISETP.GE.AND P5, PT, R5, R6, PT ;  /* 0x000000060500720c */ /* 0x008fc40003fa6270 */
[-C--:B------:R-:W-:Y:S01]  /*0fe0*/  ISETP.GE.AND P1, PT, R9, R6.reuse, PT ;  /* 0x000000060900720c */ /* 0x080fe20003f26270 */
[C---:B------:R-:W-:Y:S01]  /*0ff0*/  VIADD R9, R3.reuse, 0x11 ;  /* 0x0000001103097836 */ /* 0x040fe20000000000 */
[C---:B------:R-:W-:Y:S02]  /*1000*/  IADD3 R5, R3.reuse, 0x10, RZ ;  /* 0x0000001003057810 */ /* 0x040fe40007ffe0ff */
[-C--:B------:R-:W-:Y:S02]  /*1010*/  ISETP.GE.AND P6, PT, R3, R6.reuse, PT ;  /* 0x000000060300720c */ /* 0x080fe40003fc6270 */
[-C--:B------:R-:W-:Y:S01]  /*1020*/  ISETP.GE.AND P3, PT, R5, R6.reuse, PT ;  /* 0x000000060500720c */ /* 0x080fe20003f66270 */
[----:B------:R-:W-:Y:S01]  /*1030*/  VIADD R5, R3, 0x18 ;  /* 0x0000001803057836 */ /* 0x000fe20000000000 */
[-C--:B------:R-:W-:Y:S01]  /*1040*/  ISETP.GE.AND P4, PT, R9, R6.reuse, PT ;  /* 0x000000060900720c */ /* 0x080fe20003f86270 */
[----:B------:R-:W-:Y:S01]  /*1050*/  VIADD R9, R3, 0x20 ;  /* 0x0000002003097836 */ /* 0x000fe20000000000 */
[----:B------:R-:W-:Y:S01]  /*1060*/  ISETP.GE.AND P2, PT, R11, R6, PT ;  /* 0x000000060b00720c */ /* 0x000fe20003f46270 */
[----:B------:R-:W-:-:S02]  /*1070*/  WARPGROUP.DEPBAR.LE gsb0, 0x0 ;  /* 0x00008000000079c5 */ /* 0x000fc40000010000 */
[----:B------:R-:W-:Y:S02]  /*1080*/  FSEL R24, R24, -INF , !P6 ;  /* 0xff80000018187808 */ /* 0x000fe40007000000 */
[----:B------:R-:W-:Y:S02]  /*1090*/  FSEL R26, R26, -INF , !P6 ;  /* 0xff8000001a1a7808 */ /* 0x000fe40007000000 */
[----:B------:R-:W-:Y:S02]  /*10a0*/  ISETP.GE.AND P6, PT, R5, R6, PT ;  /* 0x000000060500720c */ /* 0x000fe40003fc6270 */
[----:B------:R-:W-:Y:S02]  /*10b0*/  FSEL R28, R28, -INF , !P1 ;  /* 0xff8000001c1c7808 */ /* 0x000fe40004800000 */
[----:B------:R-:W-:Y:S02]  /*10c0*/  FSEL R30, R30, -INF , !P1 ;  /* 0xff8000001e1e7808 */ /* 0x000fe40004800000 */
[----:B------:R-:W-:-:S02]  /*10d0*/  IADD3 R5, R3, 0x19, RZ ;  /* 0x0000001903057810 */ /* 0x000fc40007ffe0ff */
[-C--:B------:R-:W-:Y:S02]  /*10e0*/  ISETP.GE.AND P1, PT, R9, R6.reuse, PT ;  /* 0x000000060900720c */ /* 0x080fe40003f26270 */
[----:B------:R-:W-:Y:S02]  /*10f0*/  IADD3 R9, R3, 0x28, RZ ;  /* 0x0000002803097810 */ /* 0x000fe40007ffe0ff */
[----:B------:R-:W-:Y:S02]  /*1100*/  FSEL R25, R25, -INF , !P5 ;  /* 0xff80000019197808 */ /* 0x000fe40006800000 */
[----:B------:R-:W-:Y:S02]  /*1110*/  FSEL R27, R27, -INF , !P5 ;  /* 0xff8000001b1b7808 */ /* 0x000fe40006800000 */
[----:B------:R-:W-:Y:S01]  /*1120*/  ISETP.GE.AND P5, PT, R5, R6, PT ;  /* 0x000000060500720c */ /* 0x000fe20003fa6270 */
[----:B------:R-:W-:Y:S01]  /*1130*/  VIADD R5, R3, 0x21 ;  /* 0x0000002103057836 */ /* 0x000fe20000000000 */
[----:B------:R-:W-:-:S02]  /*1140*/  FSEL R32, R32, -INF , !P3 ;  /* 0xff80000020207808 */ /* 0x000fc40005800000 */
[----:B------:R-:W-:Y:S02]  /*1150*/  FSEL R34, R34, -INF , !P3 ;  /* 0xff80000022227808 */ /* 0x000fe40005800000 */
[-C--:B------:R-:W-:Y:S02]  /*1160*/  ISETP.GE.AND P3, PT, R9, R6.reuse, PT ;  /* 0x000000060900720c */ /* 0x080fe40003f66270 */
[----:B------:R-:W-:Y:S02]  /*1170*/  FMNMX R9, R24, R25, !PT ;  /* 0x0000001918097209 */ /* 0x000fe40007800000 */
[----:B------:R-:W-:Y:S02]  /*1180*/  FSEL R29, R29, -INF , !P2 ;  /* 0xff8000001d1d7808 */ /* 0x000fe40005000000 */
[----:B------:R-:W-:Y:S02]  /*1190*/  FSEL R31, R31, -INF , !P2 ;  /* 0xff8000001f1f7808 */ /* 0x000fe40005000000 */
[----:B------:R-:W-:Y:S01]  /*11a0*/  ISETP.GE.AND P2, PT, R5, R6, PT ;  /* 0x000000060500720c */ /* 0x000fe20003f46270 */
[----:B------:R-:W-:Y:S01]  /*11b0*/  VIADD R5, R3, 0x29 ;  /* 0x0000002903057836 */ /* 0x000fe20000000000 */
[----:B------:R-:W-:-:S02]  /*11c0*/  FMNMX R0, R28, R9, !PT ;  /* 0x000000091c007209 */ /* 0x000fc40007800000 */
[----:B------:R-:W-:Y:S02]  /*11d0*/  FSEL R33, R33, -INF , !P4 ;  /* 0xff80000021217808 */ /* 0x000fe40006000000 */
[----:B------:R-:W-:Y:S02]  /*11e0*/  FMNMX R9, R29, R0, !PT ;  /* 0x000000001d097209 */ /* 0x000fe40007800000 */
[----:B------:R-:W-:Y:S02]  /*11f0*/  FSEL R35, R35, -INF , !P4 ;  /* 0xff80000023237808 */ /* 0x000fe40006000000 */
[----:B------:R-:W-:Y:S01]  /*1200*/  ISETP.GE.AND P4, PT, R5, R6, PT ;  /* 0x000000060500720c */ /* 0x000fe20003f86270 */
[----:B------:R-:W-:Y:S01]  /*1210*/  VIADD R5, R3, 0x30 ;  /* 0x0000003003057836 */ /* 0x000fe20000000000 */
[----:B------:R-:W-:Y:S02]  /*1220*/  FMNMX R0, R32, R9, !PT ;  /* 0x0000000920007209 */ /* 0x000fe40007800000 */
[----:B------:R-:W-:-:S02]  /*1230*/  FSEL R36, R36, -INF , !P6 ;  /* 0xff80000024247808 */ /* 0x000fc40007000000 */
[----:B------:R-:W-:Y:S02]  /*1240*/  FSEL R38, R38, -INF , !P6 ;  /* 0xff80000026267808 */ /* 0x000fe40007000000 */
[----:B------:R-:W-:Y:S02]  /*1250*/  ISETP.GE.AND P6, PT, R5, R6, PT ;  /* 0x000000060500720c */ /* 0x000fe40003fc6270 */
[----:B------:R-:W-:Y:S02]  /*1260*/  FMNMX R9, R33, R0, !PT ;  /* 0x0000000021097209 */ /* 0x000fe40007800000 */
[----:B------:R-:W-:Y:S02]  /*1270*/  IADD3 R5, R3, 0x31, RZ ;  /* 0x0000003103057810 */ /* 0x000fe40007ffe0ff */
[----:B------:R-:W-:Y:S02]  /*1280*/  FSEL R37, R37, -INF , !P5 ;  /* 0xff80000025257808 */ /* 0x000fe40006800000 */
[----:B------:R-:W-:-:S02]  /*1290*/  FSEL R39, R39, -INF , !P5 ;  /* 0xff80000027277808 */ /* 0x000fc40006800000 */
[----:B------:R-:W-:Y:S02]  /*12a0*/  FMNMX R0, R36, R9, !PT ;  /* 0x0000000924007209 */ /* 0x000fe40007800000 */
[----:B------:R-:W-:Y:S01]  /*12b0*/  ISETP.GE.AND P5, PT, R5, R6, PT ;  /* 0x000000060500720c */ /* 0x000fe20003fa6270 */
[----:B------:R-:W-:Y:S01]  /*12c0*/  VIADD R5, R3, 0x38 ;  /* 0x0000003803057836 */ /* 0x000fe20000000000 */
[----:B------:R-:W-:Y:S02]  /*12d0*/  FSEL R40, R40, -INF , !P1 ;  /* 0xff80000028287808 */ /* 0x000fe40004800000 */
[----:B------:R-:W-:Y:S02]  /*12e0*/  FMNMX R9, R37, R0, !PT ;  /* 0x0000000025097209 */ /* 0x000fe40007800000 */
[----:B------:R-:W-:Y:S02]  /*12f0*/  FSEL R42, R42, -INF , !P1 ;  /* 0xff8000002a2a7808 */ /* 0x000fe40004800000 */
[----:B------:R-:W-:Y:S01]  /*1300*/  ISETP.GE.AND P1, PT, R5, R6, PT ;  /* 0x000000060500720c */ /* 0x000fe20003f26270 */
[----:B------:R-:W-:Y:S01]  /*1310*/  VIADD R5, R3, 0x39 ;  /* 0x0000003903057836 */ /* 0x000fe20000000000 */
[----:B------:R-:W-:-:S02]  /*1320*/  FSEL R41, R41, -INF , !P2 ;  /* 0xff80000029297808 */ /* 0x000fc40005000000 */
[----:B------:R-:W-:Y:S02]  /*1330*/  FMNMX R0, R40, R9, !PT ;  /* 0x0000000928007209 */ /* 0x000fe40007800000 */
[----:B------:R-:W-:Y:S02]  /*1340*/  FSEL R43, R43, -INF , !P2 ;  /* 0xff8000002b2b7808 */ /* 0x000fe40005000000 */
[----:B------:R-:W-:Y:S02]  /*1350*/  FSEL R44, R44, -INF , !P3 ;  /* 0xff8000002c2c7808 */ /* 0x000fe40005800000 */
[----:B------:R-:W-:Y:S02]  /*1360*/  FMNMX R9, R41, R0, !PT ;  /* 0x0000000029097209 */ /* 0x000fe40007800000 */
[----:B------:R-:W-:Y:S02]  /*1370*/  ISETP.GE.AND P2, PT, R5, R6, PT ;  /* 0x000000060500720c */ /* 0x000fe40003f46270 */
[----:B------:R-:W-:-:S02]  /*1380*/  IADD3 R5, R3, 0x40, RZ ;  /* 0x0000004003057810 */ /* 0x000fc40007ffe0ff */
[----:B------:R-:W-:Y:S02]  /*1390*/  FSEL R45, R45, -INF , !P4 ;  /* 0xff8000002d2d7808 */ /* 0x000fe40006000000 */
[----:B------:R-:W-:Y:S02]  /*13a0*/  FMNMX R0, R44, R9, !PT ;  /* 0x000000092c007209 */ /* 0x000fe40007800000 */
[----:B------:R-:W-:Y:S02]  /*13b0*/  FSEL R46, R46, -INF , !P3 ;  /* 0xff8000002e2e7808 */ /* 0x000fe40005800000 */
[----:B------:R-:W-:Y:S01]  /*13c0*/  ISETP.GE.AND P3, PT, R5, R6, PT ;  /* 0x000000060500720c */ /* 0x000fe20003f66270 */
[----:B------:R-:W-:Y:S01]  /*13d0*/  VIADD R5, R3, 0x41 ;  /* 0x0000004103057836 */ /* 0x000fe20000000000 */
[----:B------:R-:W-:Y:S02]  /*13e0*/  FSEL R48, R48, -INF , !P6 ;  /* 0xff80000030307808 */ /* 0x000fe40007000000 */
[----:B------:R-:W-:-:S02]  /*13f0*/  FMNMX R9, R45, R0, !PT ;  /* 0x000000002d097209 */ /* 0x000fc40007800000 */
[----:B------:R-:W-:Y:S02]  /*1400*/  FSEL R47, R47, -INF , !P4 ;  /* 0xff8000002f2f7808 */ /* 0x000fe40006000000 */
[----:B------:R-:W-:Y:S01]  /*1410*/  ISETP.GE.AND P4, PT, R5, R6, PT ;  /* 0x000000060500720c */ /* 0x000fe20003f86270 */
[----:B------:R-:W-:Y:S01]  /*1420*/  VIADD R5, R3, 0x48 ;  /* 0x0000004803057836 */ /* 0x000fe20000000000 */
[----:B------:R-:W-:Y:S02]  /*1430*/  FSEL R49, R49, -INF , !P5 ;  /* 0xff80000031317808 */ /* 0x000fe40006800000 */
[----:B------:R-:W-:Y:S02]  /*1440*/  FMNMX R0, R48, R9, !PT ;  /* 0x0000000930007209 */ /* 0x000fe40007800000 */
[----:B------:R-:W-:Y:S02]  /*1450*/  FSEL R52, R52, -INF , !P1 ;  /* 0xff80000034347808 */ /* 0x000fe40004800000 */
[----:B------:R-:W-:-:S02]  /*1460*/  FMNMX R9, R49, R0, !PT ;  /* 0x0000000031097209 */ /* 0x000fc40007800000 */
[----:B------:R-:W-:Y:S02]  /*1470*/  FSEL R50, R50, -INF , !P6 ;  /* 0xff80000032327808 */ /* 0x000fe40007000000 */
[----:B------:R-:W-:Y:S02]  /*1480*/  ISETP.GE.AND P6, PT, R5, R6, PT ;  /* 0x000000060500720c */ /* 0x000fe40003fc6270 */
[----:B------:R-:W-:Y:S02]  /*1490*/  IADD3 R5, R3, 0x49, RZ ;  /* 0x0000004903057810 */ /* 0x000fe40007ffe0ff */
[----:B------:R-:W-:Y:S02]  /*14a0*/  FSEL R53, R53, -INF , !P2 ;  /* 0xff80000035357808 */ /* 0x000fe40005000000 */
[----:B------:R-:W-:Y:S02]  /*14b0*/  FMNMX R0, R52, R9, !PT ;  /* 0x0000000934007209 */ /* 0x000fe40007800000 */
[----:B------:R-:W-:-:S02]  /*14c0*/  FSEL R51, R51, -INF , !P5 ;  /* 0xff80000033337808 */ /* 0x000fc40006800000 */
[----:B------:R-:W-:Y:S01]  /*14d0*/  ISETP.GE.AND P5, PT, R5, R6, PT ;  /* 0x000000060500720c */ /* 0x000fe20003fa6270 */
[----:B------:R-:W-:Y:S01]  /*14e0*/  VIADD R5, R3, 0x50 ;  /* 0x0000005003057836 */ /* 0x000fe20000000000 */
[----:B------:R-:W-:Y:S02]  /*14f0*/  FSEL R56, R56, -INF , !P3 ;  /* 0xff80000038387808 */ /* 0x000fe40005800000 */
[----:B------:R-:W-:Y:S02]  /*1500*/  FMNMX R9, R53, R0, !PT ;  /* 0x0000000035097209 */ /* 0x000fe40007800000 */
[----:B------:R-:W-:Y:S02]  /*1510*/  FSEL R54, R54, -INF , !P1 ;  /* 0xff80000036367808 */ /* 0x000fe40004800000 */
[----:B------:R-:W-:Y:S02]  /*1520*/  FSEL R57, R57, -INF , !P4 ;  /* 0xff80000039397808 */ /* 0x000fe40006000000 */
[----:B------:R-:W-:-:S02]  /*1530*/  FMNMX R0, R56, R9, !PT ;  /* 0x0000000938007209 */ /* 0x000fc40007800000 */
[----:B------:R-:W-:Y:S01]  /*1540*/  ISETP.GE.AND P1, PT, R5, R6, PT ;  /* 0x000000060500720c */ /* 0x000fe20003f26270 */
[----:B------:R-:W-:Y:S01]  /*1550*/  VIADD R5, R3, 0x51 ;  /* 0x0000005103057836 */ /* 0x000fe20000000000 */
[----:B------:R-:W-:Y:S02]  /*1560*/  FSEL R60, R60, -INF , !P6 ;  /* 0xff8000003c3c7808 */ /* 0x000fe40007000000 */
[----:B------:R-:W-:Y:S02]  /*1570*/  FMNMX R9, R57, R0, !PT ;  /* 0x0000000039097209 */ /* 0x000fe40007800000 */
[----:B------:R-:W-:Y:S02]  /*1580*/  FSEL R55, R55, -INF , !P2 ;  /* 0xff80000037377808 */ /* 0x000fe40005000000 */
        /* <DEDUP_REMOVED lines=9> */
[----:B------:R-:W-:Y:S02]  /*1620*/  IADD3 R9, R3, 0x61, RZ ;  /* 0x0000006103097810 */ /* 0x000fe40007ffe0ff */
[----:B------:R-:W-:Y:S02]  /*1630*/  FSEL R65, R65, -INF , !P2 ;  /* 0xff80000041417808 */ /* 0x000fe40005000000 */
[----:B------:R-:W-:Y:S02]  /*1640*/  FMNMX R0, R64, R11, !PT ;  /* 0x0000000b40007209 */ /* 0x000fe40007800000 */
[----:B------:R-:W-:Y:S02]  /*1650*/  FSEL R59, R59, -INF , !P4 ;  /* 0xff8000003b3b7808 */ /* 0x000fe40006000000 */
[-C--:B------:R-:W-:Y:S01]  /*1660*/  ISETP.GE.AND P4, PT, R5, R6.reuse, PT ;  /* 0x000000060500720c */ /* 0x080fe20003f86270 */
[----:B------:R-:W-:Y:S01]  /*1670*/  VIADD R5, R3, 0x60 ;  /* 0x0000006003057836 */ /* 0x000fe20000000000 */
[----:B------:R-:W-:Y:S01]  /*1680*/  ISETP.GE.AND P0, PT, R9, R6, PT ;  /* 0x000000060900720c */ /* 0x000fe20003f06270 */
[----:B------:R-:W-:Y:S01]  /*1690*/  VIADD R9, R3, 0x68 ;  /* 0x0000006803097836 */ /* 0x000fe20000000000 */
[----:B------:R-:W-:-:S02]  /*16a0*/  FSEL R68, R68, -INF , !P3 ;  /* 0xff80000044447808 */ /* 0x000fc40005800000 */
[----:B------:R-:W-:Y:S02]  /*16b0*/  FMNMX R11, R65, R0, !PT ;  /* 0x00000000410b7209 */ /* 0x000fe40007800000 */
[----:B------:R-:W-:Y:S02]  /*16c0*/  FSEL R62, R62, -INF , !P6 ;  /* 0xff8000003e3e7808 */ /* 0x000fe40007000000 */
[----:B------:R-:W-:Y:S02]  /*16d0*/  ISETP.GE.AND P6, PT, R5, R6, PT ;  /* 0x000000060500720c */ /* 0x000fe40003fc6270 */
        /* <DEDUP_REMOVED lines=9> */
[----:B------:R-:W-:-:S02]  /*1770*/  FSEL R73, R73, -INF , !P0 ;  /* 0xff80000049497808 */ /* 0x000fc40004000000 */
[----:B------:R-:W-:Y:S02]  /*1780*/  FMNMX R0, R72, R11, !PT ;  /* 0x0000000b48007209 */ /* 0x000fe40007800000 */
[----:B------:R-:W-:Y:S02]  /*1790*/  IADD3 R9, R3, 0x70, RZ ;  /* 0x0000007003097810 */ /* 0x000fe40007ffe0ff */
[----:B------:R-:W-:Y:S02]  /*17a0*/  FSEL R70, R70, -INF , !P3 ;  /* 0xff80000046467808 */ /* 0x000fe40005800000 */
[----:B------:R-:W-:Y:S02]  /*17b0*/  FSEL R76, R76, -INF , !P1 ;  /* 0xff8000004c4c7808 */ /* 0x000fe40004800000 */
[----:B------:R-:W-:Y:S02]  /*17c0*/  FMNMX R11, R73, R0, !PT ;  /* 0x00000000490b7209 */ /* 0x000fe40007800000 */
[----:B------:R-:W-:Y:S01]  /*17d0*/  ISETP.GE.AND P3, PT, R9, R6, PT ;  /* 0x000000060900720c */ /* 0x000fe20003f66270 */
[----:B------:R-:W-:Y:S01]  /*17e0*/  VIADD R9, R3, 0x71 ;  /* 0x0000007103097836 */ /* 0x000fe20000000000 */
[----:B------:R-:W-:-:S02]  /*17f0*/  FSEL R77, R77, -INF , !P2 ;  /* 0xff8000004d4d7808 */ /* 0x000fc40005000000 */
[----:B------:R-:W-:Y:S02]  /*1800*/  FMNMX R0, R76, R11, !PT ;  /* 0x0000000b4c007209 */ /* 0x000fe40007800000 */
[----:B------:R-:W-:Y:S02]  /*1810*/  FSEL R71, R71, -INF , !P4 ;  /* 0xff80000047477808 */ /* 0x000fe40006000000 */
[----:B------:R-:W-:Y:S01]  /*1820*/  ISETP.GE.AND P4, PT, R9, R6, PT ;  /* 0x000000060900720c */ /* 0x000fe20003f86270 */
[----:B------:R-:W-:Y:S01]  /*1830*/  VIADD R9, R3, 0x78 ;  /* 0x0000007803097836 */ /* 0x000fe20000000000 */
[----:B------:R-:W-:Y:S02]  /*1840*/  FSEL R80, R80, -INF , !P3 ;  /* 0xff80000050507808 */ /* 0x000fe40005800000 */
[----:B------:R-:W-:Y:S02]  /*1850*/  FMNMX R13, R77, R0, !PT ;  /* 0x000000004d0d7209 */ /* 0x000fe40007800000 */
[----:B------:R-:W-:-:S02]  /*1860*/  FSEL R63, R63, -INF , !P5 ;  /* 0xff8000003f3f7808 */ /* 0x000fc40006800000 */
[----:B------:R-:W-:Y:S02]  /*1870*/  IADD3 R11, R3, 0x79, RZ ;  /* 0x00000079030b7810 */ /* 0x000fe40007ffe0ff */
[----:B------:R-:W-:Y:S02]  /*1880*/  FSEL R81, R81, -INF , !P4 ;  /* 0xff80000051517808 */ /* 0x000fe40006000000 */
[----:B------:R-:W-:Y:S02]  /*1890*/  FMNMX R0, R80, R13, !PT ;  /* 0x0000000d50007209 */ /* 0x000fe40007800000 */
[----:B------:R-:W-:Y:S02]  /*18a0*/  ISETP.GE.AND P5, PT, R9, R6, PT ;  /* 0x000000060900720c */ /* 0x000fe40003fa6270 */
[----:B------:R-:W-:Y:S02]  /*18b0*/  FMNMX R9, R81, R0, !PT ;  /* 0x0000000051097209 */ /* 0x000fe40007800000 */
[----:B------:R-:W-:-:S02]  /*18c0*/  FSEL R84, R84, -INF , !P5 ;  /* 0xff80000054547808 */ /* 0x000fc40006800000 */
[----:B------:R-:W-:Y:S02]  /*18d0*/  ISETP.GE.AND P6, PT, R11, R6, PT ;  /* 0x000000060b00720c */ /* 0x000fe40003fc6270 */
[----:B------:R-:W-:Y:S02]  /*18e0*/  FMNMX R0, R84, R9, !PT ;  /* 0x0000000954007209 */ /* 0x000fe40007800000 */
[----:B------:R-:W-:Y:S02]  /*18f0*/  FSEL R85, R85, -INF , !P6 ;  /* 0xff80000055557808 */ /* 0x000fe40007000000 */
[----:B------:R-:W-:Y:S02]  /*1900*/  P2R R8, PR, RZ, 0x2 ;  /* 0x00000002ff087803 */ /* 0x000fe40000000000 */
[----:B------:R-:W-:Y:S02]  /*1910*/  FMNMX R0, R85, R0, !PT ;  /* 0x0000000055007209 */ /* 0x000fe40007800000 */
[----:B------:R-:W-:-:S02]  /*1920*/  P2R R10, PR, RZ, 0x1 ;  /* 0x00000001ff0a7803 */ /* 0x000fc40000000000 */
[----:B------:R-:W-:Y:S01]  /*1930*/  ISETP.GE.AND P0, PT, R5, R6, PT ;  /* 0x000000060500720c */ /* 0x000fe20003f06270 */
[----:B------:R-:W2:Y:S01]  /*1940*/  SHFL.BFLY PT, R9, R0, 0x1, 0x1f ;  /* 0x0c201f0000097f89 */ /* 0x000ea200000e0000 */
[----:B------:R-:W-:Y:S02]  /*1950*/  FMNMX R5, R26, R27, !PT ;  /* 0x0000001b1a057209 */ /* 0x000fe40007800000 */
[----:B------:R-:W-:Y:S02]  /*1960*/  FSEL R74, R74, -INF , !P0 ;  /* 0xff8000004a4a7808 */ /* 0x000fe40004000000 */
[----:B------:R-:W-:Y:S02]  /*1970*/  ISETP.NE.AND P0, PT, R10, RZ, PT ;  /* 0x000000ff0a00720c */ /* 0x000fe40003f05270 */
[----:B------:R-:W-:Y:S02]  /*1980*/  FSEL R79, R79, -INF , !P2 ;  /* 0xff8000004f4f7808 */ /* 0x000fe40005000000 */
[----:B------:R-:W-:-:S02]  /*1990*/  FSEL R82, R82, -INF , !P3 ;  /* 0xff80000052527808 */ /* 0x000fc40005800000 */
[----:B------:R-:W-:Y:S02]  /*19a0*/  FSEL R83, R83, -INF , !P4 ;  /* 0xff80000053537808 */ /* 0x000fe40006000000 */
[----:B------:R-:W-:Y:S02]  /*19b0*/  FSEL R86, R86, -INF , !P5 ;  /* 0xff80000056567808 */ /* 0x000fe40006800000 */
[----:B------:R-:W-:Y:S02]  /*19c0*/  FSEL R87, R87, -INF , !P6 ;  /* 0xff80000057577808 */ /* 0x000fe40007000000 */
[----:B------:R-:W-:Y:S02]  /*19d0*/  FSEL R75, R75, -INF , !P0 ;  /* 0xff8000004b4b7808 */ /* 0x000fe40004000000 */
[----:B------:R-:W-:Y:S02]  /*19e0*/  ISETP.NE.AND P0, PT, R12, RZ, PT ;  /* 0x000000ff0c00720c */ /* 0x000fe40003f05270 */
[----:B--2---:R-:W-:-:S02]  /*19f0*/  FMNMX R9, R0, R9, !PT ;  /* 0x0000000900097209 */ /* 0x004fc40007800000 */
[----:B------:R-:W-:-:S03]  /*1a00*/  FMNMX R0, R30, R5, !PT ;  /* 0x000000051e007209 */ /* 0x000fc60007800000 */
[----:B------:R-:W2:Y:S01]  /*1a10*/  SHFL.BFLY PT, R4, R9, 0x2, 0x1f ;  /* 0x0c401f0009047f89 */ /* 0x000ea200000e0000 */
[----:B------:R-:W-:-:S04]  /*1a20*/  FMNMX R5, R31, R0, !PT ;  /* 0x000000001f057209 */ /* 0x000fc80007800000 */
[----:B------:R-:W-:-:S04]  /*1a30*/  FMNMX R0, R34, R5, !PT ;  /* 0x0000000522007209 */ /* 0x000fc80007800000 */
[----:B------:R-:W-:-:S04]  /*1a40*/  FMNMX R5, R35, R0, !PT ;  /* 0x0000000023057209 */ /* 0x000fc80007800000 */
[----:B------:R-:W-:-:S04]  /*1a50*/  FMNMX R0, R38, R5, !PT ;  /* 0x0000000526007209 */ /* 0x000fc80007800000 */
[----:B------:R-:W-:-:S04]  /*1a60*/  FMNMX R5, R39, R0, !PT ;  /* 0x0000000027057209 */ /* 0x000fc80007800000 */
[----:B------:R-:W-:Y:S02]  /*1a70*/  FMNMX R0, R42, R5, !PT ;  /* 0x000000052a007209 */ /* 0x000fe40007800000 */
[----:B--2---:R-:W-:Y:S02]  /*1a80*/  FMNMX R4, R9, R4, !PT ;  /* 0x0000000409047209 */ /* 0x004fe40007800000 */
[----:B------:R-:W-:Y:S02]  /*1a90*/  FMNMX R5, R43, R0, !PT ;  /* 0x000000002b057209 */ /* 0x000fe40007800000 */
[----:B------:R-:W-:Y:S02]  /*1aa0*/  FSETP.NEU.AND P1, PT, R4, -INF , PT ;  /* 0xff8000000400780b */ /* 0x000fe40003f2d000 */
[----:B------:R-:W-:Y:S02]  /*1ab0*/  FMNMX R0, R46, R5, !PT ;  /* 0x000000052e007209 */ /* 0x000fe40007800000 */
[----:B------:R-:W-:-:S02]  /*1ac0*/  FSEL R2, R4, RZ, P1 ;  /* 0x000000ff04027208 */ /* 0x000fc40000800000 */
[----:B------:R-:W-:Y:S02]  /*1ad0*/  ISETP.NE.AND P1, PT, R8, RZ, PT ;  /* 0x000000ff0800720c */ /* 0x000fe40003f25270 */
[----:B------:R-:W-:Y:S01]  /*1ae0*/  FMNMX R5, R47, R0, !PT ;  /* 0x000000002f057209 */ /* 0x000fe20007800000 */
[----:B------:R-:W-:Y:S01]  /*1af0*/  FMUL R2, R2, UR6 ;  /* 0x0000000602027c20 */ /* 0x000fe20008400000 */
[----:B------:R-:W-:Y:S02]  /*1b00*/  FSEL R78, R78, -INF , !P1 ;  /* 0xff8000004e4e7808 */ /* 0x000fe40004800000 */
[----:B------:R-:W-:Y:S01]  /*1b10*/  FMNMX R0, R50, R5, !PT ;  /* 0x0000000532007209 */ /* 0x000fe20007800000 */
[--C-:B------:R-:W-:Y:S01]  /*1b20*/  FFMA R24, R24, UR6, -R2.reuse ;  /* 0x0000000618187c23 */ /* 0x100fe20008000802 */
[--C-:B------:R-:W-:Y:S01]  /*1b30*/  FFMA R9, R25, UR6, -R2.reuse ;  /* 0x0000000619097c23 */ /* 0x100fe20008000802 */
[--C-:B------:R-:W-:Y:S01]  /*1b40*/  FFMA R8, R28, UR6, -R2.reuse ;  /* 0x000000061c087c23 */ /* 0x100fe20008000802 */
[--C-:B------:R-:W-:Y:S01]  /*1b50*/  FFMA R11, R29, UR6, -R2.reuse ;  /* 0x000000061d0b7c23 */ /* 0x100fe20008000802 */
[--C-:B------:R-:W-:Y:S01]  /*1b60*/  FFMA R10, R36, UR6, -R2.reuse ;  /* 0x00000006240a7c23 */ /* 0x100fe20008000802 */
[----:B------:R-:W-:Y:S01]  /*1b70*/  FSETP.GEU.AND P1, PT, R24, -126, PT ;  /* 0xc2fc00001800780b */ /* 0x000fe20003f2e000 */
        /* <DEDUP_REMOVED lines=11> */
[----:B------:R-:W-:Y:S01]  /*1c30*/  FMNMX R5, R51, R0, !PT ;  /* 0x0000000033057209 */ /* 0x000fe20007800000 */
[----:B------:R-:W-:Y:S01]  /*1c40*/  @!P1 FMUL R24, R24, 0.5 ;  /* 0x3f00000018189820 */ /* 0x000fe20000400000 */
[--C-:B------:R-:W-:Y:S01]  /*1c50*/  FFMA R12, R44, UR6, -R2.reuse ;  /* 0x000000062c0c7c23 */ /* 0x100fe20008000802 */
[----:B------:R-:W-:Y:S01]  /*1c60*/  @!P2 FMUL R9, R9, 0.5 ;  /* 0x3f0000000909a820 */ /* 0x000fe20000400000 */
[----:B------:R-:W-:Y:S01]  /*1c70*/  FMNMX R0, R54, R5, !PT ;  /* 0x0000000536007209 */ /* 0x000fe20007800000 */
[----:B------:R-:W-:Y:S01]  /*1c80*/  @!P3 FMUL R8, R8, 0.5 ;  /* 0x3f0000000808b820 */ /* 0x000fe20000400000 */
[--C-:B------:R-:W-:Y:S01]  /*1c90*/  FFMA R19, R45, UR6, -R2.reuse ;  /* 0x000000062d137c23 */ /* 0x100fe20008000802 */
[----:B------:R-:W2:Y:S01]  /*1ca0*/  MUFU.EX2 R24, R24 ;  /* 0x0000001800187308 */ /* 0x000ea20000000800 */
[----:B------:R-:W-:Y:S01]  /*1cb0*/  @!P4 FMUL R11, R11, 0.5 ;  /* 0x3f0000000b0bc820 */ /* 0x000fe20000400000 */
[----:B------:R-:W-:Y:S01]  /*1cc0*/  @!P5 FMUL R28, R28, 0.5 ;  /* 0x3f0000001c1cd820 */ /* 0x000fe20000400000 */
[----:B------:R-:W-:Y:S01]  /*1cd0*/  FMNMX R5, R55, R0, !PT ;  /* 0x0000000037057209 */ /* 0x000fe20007800000 */
[----:B------:R-:W-:Y:S01]  /*1ce0*/  @!P6 FMUL R13, R13, 0.5 ;  /* 0x3f0000000d0de820 */ /* 0x000fe20000400000 */
[--C-:B------:R-:W-:Y:S01]  /*1cf0*/  FFMA R21, R49, UR6, -R2.reuse ;  /* 0x0000000631157c23 */ /* 0x100fe20008000802 */
[--C-:B------:R-:W-:Y:S01]  /*1d00*/  FFMA R14, R52, UR6, -R2.reuse ;  /* 0x00000006340e7c23 */ /* 0x100fe20008000802 */
[----:B------:R-:W-:Y:S01]  /*1d10*/  FMNMX R0, R58, R5, !PT ;  /* 0x000000053a007209 */ /* 0x000fe20007800000 */
[----:B------:R-:W3:Y:S01]  /*1d20*/  MUFU.EX2 R9, R9 ;  /* 0x0000000900097308 */ /* 0x000ee20000000800 */
[--C-:B------:R-:W-:Y:S01]  /*1d30*/  FFMA R23, R53, UR6, -R2.reuse ;  /* 0x0000000635177c23 */ /* 0x100fe20008000802 */
[--C-:B------:R-:W-:Y:S01]  /*1d40*/  FFMA R60, R60, UR6, -R2.reuse ;  /* 0x000000063c3c7c23 */ /* 0x100fe20008000802 */
[----:B------:R-:W-:Y:S01]  /*1d50*/  FMNMX R5, R59, R0, !PT ;  /* 0x000000003b057209 */ /* 0x000fe20007800000 */
[--C-:B------:R-:W-:Y:S01]  /*1d60*/  FFMA R25, R56, UR6, -R2.reuse ;  /* 0x0000000638197c23 */ /* 0x100fe20008000802 */
[--C-:B------:R-:W-:Y:S01]  /*1d70*/  FFMA R57, R57, UR6, -R2.reuse ;  /* 0x0000000639397c23 */ /* 0x100fe20008000802 */
[--C-:B------:R-:W-:Y:S01]  /*1d80*/  FFMA R61, R61, UR6, -R2.reuse ;  /* 0x000000063d3d7c23 */ /* 0x100fe20008000802 */
[----:B------:R-:W-:Y:S01]  /*1d90*/  FMNMX R0, R62, R5, !PT ;  /* 0x000000053e007209 */ /* 0x000fe20007800000 */
[----:B------:R-:W4:Y:S01]  /*1da0*/  MUFU.EX2 R8, R8 ;  /* 0x0000000800087308 */ /* 0x000f220000000800 */
[----:B--2---:R-:W-:Y:S01]  /*1db0*/  @!P1 FMUL R24, R24, R24 ;  /* 0x0000001818189220 */ /* 0x004fe20000400000 */
[----:B------:R-:W-:Y:S01]  /*1dc0*/  FSETP.GEU.AND P1, PT, R10, -126, PT ;  /* 0xc2fc00000a00780b */ /* 0x000fe20003f2e000 */
[--C-:B------:R-:W-:Y:S01]  /*1dd0*/  FFMA R64, R64, UR6, -R2.reuse ;  /* 0x0000000640407c23 */ /* 0x100fe20008000802 */
[----:B------:R-:W-:Y:S01]  /*1de0*/  FMNMX R5, R63, R0, !PT ;  /* 0x000000003f057209 */ /* 0x000fe20007800000 */
[--C-:B------:R-:W-:Y:S01]  /*1df0*/  FFMA R65, R65, UR6, -R2.reuse ;  /* 0x0000000641417c23 */ /* 0x100fe20008000802 */
[--C-:B------:R-:W-:Y:S01]  /*1e00*/  FFMA R72, R72, UR6, -R2.reuse ;  /* 0x0000000648487c23 */ /* 0x100fe20008000802 */
[--C-:B------:R-:W-:Y:S01]  /*1e10*/  FFMA R68, R68, UR6, -R2.reuse ;  /* 0x0000000644447c23 */ /* 0x100fe20008000802 */
[----:B------:R-:W2:Y:S01]  /*1e20*/  MUFU.EX2 R11, R11 ;  /* 0x0000000b000b7308 */ /* 0x000ea20000000800 */
[----:B---3--:R-:W-:Y:S01]  /*1e30*/  @!P2 FMUL R9, R9, R9 ;  /* 0x000000090909a220 */ /* 0x008fe20000400000 */
[----:B------:R-:W-:Y:S01]  /*1e40*/  FSETP.GEU.AND P2, PT, R15, -126, PT ;  /* 0xc2fc00000f00780b */ /* 0x000fe20003f4e000 */
[--C-:B------:R-:W-:Y:S01]  /*1e50*/  FFMA R69, R69, UR6, -R2.reuse ;  /* 0x0000000645457c23 */ /* 0x100fe20008000802 */
[----:B------:R-:W-:Y:S01]  /*1e60*/  FMNMX R0, R66, R5, !PT ;  /* 0x0000000542007209 */ /* 0x000fe20007800000 */
[--C-:B------:R-:W-:Y:S01]  /*1e70*/  FFMA R73, R73, UR6, -R2.reuse ;  /* 0x0000000649497c23 */ /* 0x100fe20008000802 */
[--C-:B------:R-:W-:Y:S01]  /*1e80*/  FFMA R76, R76, UR6, -R2.reuse ;  /* 0x000000064c4c7c23 */ /* 0x100fe20008000802 */
[----:B------:R-:W-:Y:S01]  /*1e90*/  @!P1 FMUL R10, R10, 0.5 ;  /* 0x3f0000000a0a9820 */ /* 0x000fe20000400000 */
[----:B------:R-:W3:Y:S01]  /*1ea0*/  MUFU.EX2 R28, R28 ;  /* 0x0000001c001c7308 */ /* 0x000ee20000000800 */
[----:B----4-:R-:W-:Y:S01]  /*1eb0*/  @!P3 FMUL R8, R8, R8 ;  /* 0x000000080808b220 */ /* 0x010fe20000400000 */
[----:B------:R-:W-:Y:S01]  /*1ec0*/  FSETP.GEU.AND P3, PT, R32, -126, PT ;  /* 0xc2fc00002000780b */ /* 0x000fe20003f6e000 */
[--C-:B------:R-:W-:Y:S01]  /*1ed0*/  FFMA R77, R77, UR6, -R2.reuse ;  /* 0x000000064d4d7c23 */ /* 0x100fe20008000802 */
[----:B------:R-:W-:Y:S01]  /*1ee0*/  FMNMX R5, R67, R0, !PT ;  /* 0x0000000043057209 */ /* 0x000fe20007800000 */
[--C-:B------:R-:W-:Y:S01]  /*1ef0*/  FFMA R81, R81, UR6, -R2.reuse ;  /* 0x0000000651517c23 */ /* 0x100fe20008000802 */
[--C-:B------:R-:W-:Y:S01]  /*1f00*/  FFMA R80, R80, UR6, -R2.reuse ;  /* 0x0000000650507c23 */ /* 0x100fe20008000802 */
[----:B------:R-:W-:Y:S01]  /*1f10*/  @!P2 FMUL R15, R15, 0.5 ;  /* 0x3f0000000f0fa820 */ /* 0x000fe20000400000 */
[----:B------:R-:W4:Y:S01]  /*1f20*/  MUFU.EX2 R10, R10 ;  /* 0x0000000a000a7308 */ /* 0x000f220000000800 */
[----:B--2---:R-:W-:Y:S01]  /*1f30*/  @!P4 FMUL R11, R11, R11 ;  /* 0x0000000b0b0bc220 */ /* 0x004fe20000400000 */
[----:B------:R-:W-:Y:S01]  /*1f40*/  FSETP.GEU.AND P4, PT, R17, -126, PT ;  /* 0xc2fc00001100780b */ /* 0x000fe20003f8e000 */
[--C-:B------:R-:W-:Y:S01]  /*1f50*/  FFMA R84, R84, UR6, -R2.reuse ;  /* 0x0000000654547c23 */ /* 0x100fe20008000802 */
[----:B------:R-:W-:Y:S01]  /*1f60*/  FMNMX R0, R70, R5, !PT ;  /* 0x0000000546007209 */ /* 0x000fe20007800000 */
[----:B------:R-:W-:-:S02]  /*1f70*/  FFMA R2, R85, UR6, -R2 ;  /* 0x0000000655027c23 */ /* 0x000fc40008000802 */
[----:B------:R-:W-:Y:S01]  /*1f80*/  @!P3 FMUL R32, R32, 0.5 ;  /* 0x3f0000002020b820 */ /* 0x000fe20000400000 */
[----:B------:R-:W2:Y:S01]  /*1f90*/  MUFU.EX2 R13, R13 ;  /* 0x0000000d000d7308 */ /* 0x000ea20000000800 */
[----:B---3--:R-:W-:Y:S01]  /*1fa0*/  @!P5 FMUL R28, R28, R28 ;  /* 0x0000001c1c1cd220 */ /* 0x008fe20000400000 */
[----:B------:R-:W-:Y:S02]  /*1fb0*/  FSETP.GEU.AND P5, PT, R12, -126, PT ;  /* 0xc2fc00000c00780b */ /* 0x000fe40003fae000 */
[----:B------:R-:W-:-:S03]  /*1fc0*/  FMNMX R5, R71, R0, !PT ;  /* 0x0000000047057209 */ /* 0x000fc60007800000 */
[----:B------:R-:W-:Y:S01]  /*1fd0*/  @!P4 FMUL R17, R17, 0.5 ;  /* 0x3f0000001111c820 */ /* 0x000fe20000400000 */
[----:B------:R-:W3:Y:S01]  /*1fe0*/  MUFU.EX2 R15, R15 ;  /* 0x0000000f000f7308 */ /* 0x000ee20000000800 */
[----:B----4-:R-:W-:Y:S01]  /*1ff0*/  @!P1 FMUL R10, R10, R10 ;  /* 0x0000000a0a0a9220 */ /* 0x010fe20000400000 */
[----:B------:R-:W-:Y:S02]  /*2000*/  FSETP.GEU.AND P1, PT, R36, -126, PT ;  /* 0xc2fc00002400780b */ /* 0x000fe40003f2e000 */
[----:B------:R-:W-:-:S03]  /*2010*/  FMNMX R0, R74, R5, !PT ;  /* 0x000000054a007209 */ /* 0x000fc60007800000 */
[----:B------:R-:W-:Y:S01]  /*2020*/  @!P5 FMUL R12, R12, 0.5 ;  /* 0x3f0000000c0cd820 */ /* 0x000fe20000400000 */
[----:B------:R-:W4:Y:S01]  /*2030*/  MUFU.EX2 R32, R32 ;  /* 0x0000002000207308 */ /* 0x000f220000000800 */
[----:B--2---:R-:W-:Y:S01]  /*2040*/  @!P6 FMUL R13, R13, R13 ;  /* 0x0000000d0d0de220 */ /* 0x004fe20000400000 */
[----:B------:R-:W-:Y:S02]  /*2050*/  FSETP.GEU.AND P6, PT, R19, -126, PT ;  /* 0xc2fc00001300780b */ /* 0x000fe40003fce000 */
[----:B------:R-:W-:-:S03]  /*2060*/  FMNMX R5, R75, R0, !PT ;  /* 0x000000004b057209 */ /* 0x000fc60007800000 */
        /* <DEDUP_REMOVED lines=32> */
[----:B------:R-:W5:Y:S01]  /*2270*/  SHFL.BFLY PT, R5, R0, 0x1, 0x1f ;  /* 0x0c201f0000057f89 */ /* 0x000f6200000e0000 */
[----:B---3--:R-:W-:Y:S01]  /*2280*/  @!P2 FMUL R21, R21, R21 ;  /* 0x000000151515a220 */ /* 0x008fe20000400000 */
[----:B------:R-:W-:-:S04]  /*2290*/  FSETP.GEU.AND P2, PT, R61, -126, PT ;  /* 0xc2fc00003d00780b */ /* 0x000fc80003f4e000 */
[----:B------:R-:W-:Y:S01]  /*22a0*/  @!P6 FMUL R57, R57, 0.5 ;  /* 0x3f0000003939e820 */ /* 0x000fe20000400000 */
[----:B------:R-:W3:Y:S01]  /*22b0*/  MUFU.EX2 R29, R60 ;  /* 0x0000003c001d7308 */ /* 0x000ee20000000800 */
[----:B----4-:R-:W-:Y:S01]  /*22c0*/  @!P3 FMUL R14, R14, R14 ;  /* 0x0000000e0e0eb220 */ /* 0x010fe20000400000 */
[----:B------:R-:W-:-:S06]  /*22d0*/  FSETP.GEU.AND P3, PT, R64, -126, PT ;  /* 0xc2fc00004000780b */ /* 0x000fcc0003f6e000 */
[----:B------:R-:W4:Y:S01]  /*22e0*/  MUFU.EX2 R25, R25 ;  /* 0x0000001900197308 */ /* 0x000f220000000800 */
[----:B--2---:R-:W-:Y:S01]  /*22f0*/  @!P4 FMUL R23, R23, R23 ;  /* 0x000000171717c220 */ /* 0x004fe20000400000 */
[----:B------:R-:W-:Y:S01]  /*2300*/  FSETP.GEU.AND P4, PT, R65, -126, PT ;  /* 0xc2fc00004100780b */ /* 0x000fe20003f8e000 */
[----:B------:R-:W-:-:S04]  /*2310*/  @!P2 FMUL R61, R61, 0.5 ;  /* 0x3f0000003d3da820 */ /* 0x000fc80000400000 */
[----:B------:R-:W-:Y:S01]  /*2320*/  @!P3 FMUL R64, R64, 0.5 ;  /* 0x3f0000004040b820 */ /* 0x000fe20000400000 */
[----:B------:R-:W2:Y:S01]  /*2330*/  MUFU.EX2 R40, R57 ;  /* 0x0000003900287308 */ /* 0x000ea20000000800 */
[----:B---3--:R-:W-:Y:S01]  /*2340*/  @!P1 FMUL R29, R29, R29 ;  /* 0x0000001d1d1d9220 */ /* 0x008fe20000400000 */
[----:B------:R-:W-:Y:S02]  /*2350*/  FSETP.GEU.AND P1, PT, R72, -126, PT ;  /* 0xc2fc00004800780b */ /* 0x000fe40003f2e000 */
[----:B-----5:R-:W-:-:S03]  /*2360*/  FMNMX R5, R0, R5, !PT ;  /* 0x0000000500057209 */ /* 0x020fc60007800000 */
[----:B------:R-:W-:Y:S01]  /*2370*/  @!P4 FMUL R65, R65, 0.5 ;  /* 0x3f0000004141c820 */ /* 0x000fe20000400000 */
[----:B------:R-:W3:Y:S01]  /*2380*/  MUFU.EX2 R16, R61 ;  /* 0x0000003d00107308 */ /* 0x000ee20000000800 */
[----:B----4-:R-:W-:Y:S01]  /*2390*/  @!P5 FMUL R25, R25, R25 ;  /* 0x000000191919d220 */ /* 0x010fe20000400000 */
[----:B------:R-:W-:Y:S01]  /*23a0*/  FSETP.GEU.AND P5, PT, R68, -126, PT ;  /* 0xc2fc00004400780b */ /* 0x000fe20003fae000 */
[----:B------:R-:W4:Y:S04]  /*23b0*/  SHFL.BFLY PT, R0, R5, 0x2, 0x1f ;  /* 0x0c401f0005007f89 */ /* 0x000f2800000e0000 */
[----:B------:R-:W-:Y:S01]  /*23c0*/  @!P1 FMUL R72, R72, 0.5 ;  /* 0x3f00000048489820 */ /* 0x000fe20000400000 */
[----:B------:R-:W5:Y:S01]  /*23d0*/  MUFU.EX2 R33, R64 ;  /* 0x0000004000217308 */ /* 0x000f620000000800 */
[----:B--2---:R-:W-:Y:S01]  /*23e0*/  @!P6 FMUL R40, R40, R40 ;  /* 0x000000282828e220 */ /* 0x004fe20000400000 */
[----:B------:R-:W-:-:S05]  /*23f0*/  FSETP.GEU.AND P6, PT, R69, -126, PT ;  /* 0xc2fc00004500780b */ /* 0x000fca0003fce000 */
[----:B------:R-:W-:Y:S01]  /*2400*/  @!P5 FMUL R68, R68, 0.5 ;  /* 0x3f0000004444d820 */ /* 0x000fe20000400000 */
[----:B------:R-:W2:Y:S01]  /*2410*/  MUFU.EX2 R44, R65 ;  /* 0x00000041002c7308 */ /* 0x000ea20000000800 */
[----:B---3--:R-:W-:Y:S01]  /*2420*/  @!P2 FMUL R16, R16, R16 ;  /* 0x000000101010a220 */ /* 0x008fe20000400000 */
[----:B------:R-:W-:-:S05]  /*2430*/  FSETP.GEU.AND P2, PT, R73, -126, PT ;  /* 0xc2fc00004900780b */ /* 0x000fca0003f4e000 */
[----:B------:R-:W-:Y:S01]  /*2440*/  @!P6 FMUL R69, R69, 0.5 ;  /* 0x3f0000004545e820 */ /* 0x000fe20000400000 */
[----:B------:R-:W3:Y:S01]  /*2450*/  MUFU.EX2 R41, R72 ;  /* 0x0000004800297308 */ /* 0x000ee20000000800 */
[----:B-----5:R-:W-:Y:S01]  /*2460*/  @!P3 FMUL R33, R33, R33 ;  /* 0x000000212121b220 */ /* 0x020fe20000400000 */
[----:B------:R-:W-:Y:S02]  /*2470*/  FSETP.GEU.AND P3, PT, R76, -126, PT ;  /* 0xc2fc00004c00780b */ /* 0x000fe40003f6e000 */
[----:B----4-:R-:W-:-:S03]  /*2480*/  FMNMX R5, R5, R0, !PT ;  /* 0x0000000005057209 */ /* 0x010fc60007800000 */
[----:B------:R-:W-:Y:S01]  /*2490*/  @!P2 FMUL R73, R73, 0.5 ;  /* 0x3f0000004949a820 */ /* 0x000fe20000400000 */
[----:B------:R-:W4:Y:S01]  /*24a0*/  MUFU.EX2 R37, R68 ;  /* 0x0000004400257308 */ /* 0x000f220000000800 */
        /* <DEDUP_REMOVED lines=8> */
[----:B----4-:R-:W-:Y:S01]  /*2530*/  @!P5 FMUL R37, R37, R37 ;  /* 0x000000252525d220 */ /* 0x010fe20000400000 */
[----:B------:R-:W-:-:S05]  /*2540*/  FSETP.GEU.AND P5, PT, R80, -126, PT ;  /* 0xc2fc00005000780b */ /* 0x000fca0003fae000 */
[----:B------:R-:W-:Y:S01]  /*2550*/  @!P1 FMUL R81, R81, 0.5 ;  /* 0x3f00000051519820 */ /* 0x000fe20000400000 */
[----:B------:R-:W4:Y:S01]  /*2560*/  MUFU.EX2 R45, R76 ;  /* 0x0000004c002d7308 */ /* 0x000f220000000800 */
[----:B--2---:R-:W-:Y:S01]  /*2570*/  @!P6 FMUL R18, R18, R18 ;  /* 0x000000121212e220 */ /* 0x004fe20000400000 */
[----:B------:R-:W-:-:S04]  /*2580*/  FSETP.NEU.AND P6, PT, R5, -INF , PT ;  /* 0xff8000000500780b */ /* 0x000fc80003fcd000 */
[----:B------:R-:W-:Y:S01]  /*2590*/  FSEL R0, R5, RZ, P6 ;  /* 0x000000ff05007208 */ /* 0x000fe20003000000 */
[----:B------:R-:W-:Y:S01]  /*25a0*/  @!P5 FMUL R80, R80, 0.5 ;  /* 0x3f0000005050d820 */ /* 0x000fe20000400000 */
[----:B------:R-:W2:Y:S01]  /*25b0*/  MUFU.EX2 R20, R77 ;  /* 0x0000004d00147308 */ /* 0x000ea20000000800 */
[----:B---3--:R-:W-:Y:S01]  /*25c0*/  @!P2 FMUL R48, R48, R48 ;  /* 0x000000303030a220 */ /* 0x008fe20000400000 */
[----:B------:R-:W-:Y:S01]  /*25d0*/  FSETP.GEU.AND P2, PT, R2, -126, PT ;  /* 0xc2fc00000200780b */ /* 0x000fe20003f4e000 */
[----:B------:R-:W-:Y:S01]  /*25e0*/  FMUL R0, R0, UR6 ;  /* 0x0000000600007c20 */ /* 0x000fe20008400000 */
[----:B------:R-:W-:-:S03]  /*25f0*/  FSETP.GEU.AND P6, PT, R84, -126, PT ;  /* 0xc2fc00005400780b */ /* 0x000fc60003fce000 */
[--C-:B------:R-:W-:Y:S01]  /*2600*/  FFMA R26, R26, UR6, -R0.reuse ;  /* 0x000000061a1a7c23 */ /* 0x100fe20008000800 */
[----:B------:R-:W3:Y:S01]  /*2610*/  MUFU.EX2 R52, R81 ;  /* 0x0000005100347308 */ /* 0x000ee20000000800 */
[--C-:B------:R-:W-:Y:S01]  /*2620*/  FFMA R53, R27, UR6, -R0.reuse ;  /* 0x000000061b357c23 */ /* 0x100fe20008000800 */
[--C-:B------:R-:W-:Y:S01]  /*2630*/  FFMA R57, R31, UR6, -R0.reuse ;  /* 0x000000061f397c23 */ /* 0x100fe20008000800 */
[----:B----4-:R-:W-:Y:S01]  /*2640*/  @!P3 FMUL R45, R45, R45 ;  /* 0x0000002d2d2db220 */ /* 0x010fe20000400000 */
[----:B------:R-:W-:Y:S01]  /*2650*/  FSETP.GEU.AND P3, PT, R26, -126, PT ;  /* 0xc2fc00001a00780b */ /* 0x000fe20003f6e000 */
[--C-:B------:R-:W-:Y:S01]  /*2660*/  FFMA R30, R30, UR6, -R0.reuse ;  /* 0x000000061e1e7c23 */ /* 0x100fe20008000800 */
[--C-:B------:R-:W-:Y:S01]  /*2670*/  FFMA R38, R38, UR6, -R0.reuse ;  /* 0x0000000626267c23 */ /* 0x100fe20008000800 */
[----:B------:R-:W-:Y:S01]  /*2680*/  @!P2 FMUL R2, R2, 0.5 ;  /* 0x3f0000000202a820 */ /* 0x000fe20000400000 */
[----:B------:R-:W4:Y:S01]  /*2690*/  MUFU.EX2 R49, R80 ;  /* 0x0000005000317308 */ /* 0x000f220000000800 */
[----:B--2---:R-:W-:Y:S01]  /*26a0*/  @!P4 FMUL R20, R20, R20 ;  /* 0x000000141414c220 */ /* 0x004fe20000400000 */
[----:B------:R-:W-:Y:S01]  /*26b0*/  FSETP.GEU.AND P4, PT, R53, -126, PT ;  /* 0xc2fc00003500780b */ /* 0x000fe20003f8e000 */
[----:B------:R-:W-:Y:S01]  /*26c0*/  @!P6 FMUL R84, R84, 0.5 ;  /* 0x3f0000005454e820 */ /* 0x000fe20000400000 */
[--C-:B------:R-:W-:Y:S01]  /*26d0*/  FFMA R34, R34, UR6, -R0.reuse ;  /* 0x0000000622227c23 */ /* 0x100fe20008000800 */
[--C-:B------:R-:W-:Y:S01]  /*26e0*/  FFMA R50, R50, UR6, -R0.reuse ;  /* 0x0000000632327c23 */ /* 0x100fe20008000800 */
[--C-:B------:R-:W-:Y:S01]  /*26f0*/  FFMA R42, R42, UR6, -R0.reuse ;  /* 0x000000062a2a7c23 */ /* 0x100fe20008000800 */
[--C-:B------:R-:W-:Y:S01]  /*2700*/  FFMA R46, R46, UR6, -R0.reuse ;  /* 0x000000062e2e7c23 */ /* 0x100fe20008000800 */
[----:B------:R2:W5:Y:S01]  /*2710*/  MUFU.EX2 R22, R2 ;  /* 0x0000000200167308 */ /* 0x0005620000000800 */
[----:B---3--:R-:W-:Y:S01]  /*2720*/  @!P1 FMUL R52, R52, R52 ;  /* 0x0000003434349220 */ /* 0x008fe20000400000 */
[----:B------:R-:W-:Y:S01]  /*2730*/  FSETP.GEU.AND P1, PT, R57, -126, PT ;  /* 0xc2fc00003900780b */ /* 0x000fe20003f2e000 */
[----:B------:R-:W-:Y:S01]  /*2740*/  @!P3 FMUL R26, R26, 0.5 ;  /* 0x3f0000001a1ab820 */ /* 0x000fe20000400000 */
[--C-:B------:R-:W-:Y:S01]  /*2750*/  FFMA R63, R63, UR6, -R0.reuse ;  /* 0x000000063f3f7c23 */ /* 0x100fe20008000800 */
[--C-:B------:R-:W-:Y:S01]  /*2760*/  FFMA R67, R67, UR6, -R0.reuse ;  /* 0x0000000643437c23 */ /* 0x100fe20008000800 */
[--C-:B------:R-:W-:Y:S01]  /*2770*/  FFMA R54, R54, UR6, -R0.reuse ;  /* 0x0000000636367c23 */ /* 0x100fe20008000800 */
[----:B------:R-:W-:Y:S01]  /*2780*/  @!P4 FMUL R53, R53, 0.5 ;  /* 0x3f0000003535c820 */ /* 0x000fe20000400000 */
[----:B------:R3:W1:Y:S01]  /*2790*/  MUFU.EX2 R31, R26 ;  /* 0x0000001a001f7308 */ /* 0x0006620000000800 */
[----:B----4-:R-:W-:Y:S01]  /*27a0*/  @!P5 FMUL R49, R49, R49 ;  /* 0x000000313131d220 */ /* 0x010fe20000400000 */
[----:B------:R-:W-:Y:S01]  /*27b0*/  FSETP.GEU.AND P5, PT, R30, -126, PT ;  /* 0xc2fc00001e00780b */ /* 0x000fe20003fae000 */
[--C-:B--2---:R-:W-:Y:S01]  /*27c0*/  FFMA R2, R35, UR6, -R0.reuse ;  /* 0x0000000623027c23 */ /* 0x104fe20008000800 */
[--C-:B------:R-:W-:Y:S01]  /*27d0*/  FFMA R75, R75, UR6, -R0.reuse ;  /* 0x000000064b4b7c23 */ /* 0x100fe20008000800 */
[--C-:B------:R-:W-:Y:S01]  /*27e0*/  FFMA R59, R59, UR6, -R0.reuse ;  /* 0x000000063b3b7c23 */ /* 0x100fe20008000800 */
[--C-:B------:R-:W-:Y:S01]  /*27f0*/  FFMA R83, R83, UR6, -R0.reuse ;  /* 0x0000000653537c23 */ /* 0x100fe20008000800 */
[----:B------:R-:W-:Y:S01]  /*2800*/  @!P1 FMUL R57, R57, 0.5 ;  /* 0x3f00000039399820 */ /* 0x000fe20000400000 */
[----:B------:R-:W2:Y:S01]  /*2810*/  MUFU.EX2 R56, R53 ;  /* 0x0000003500387308 */ /* 0x000ea20000000800 */
[--C-:B---3--:R-:W-:Y:S01]  /*2820*/  FFMA R26, R39, UR6, -R0.reuse ;  /* 0x00000006271a7c23 */ /* 0x108fe20008000800 */
[----:B-----5:R-:W-:Y:S01]  /*2830*/  @!P2 FMUL R22, R22, R22 ;  /* 0x000000161616a220 */ /* 0x020fe20000400000 */
[----:B------:R-:W-:Y:S01]  /*2840*/  FSETP.GEU.AND P2, PT, R2, -126, PT ;  /* 0xc2fc00000200780b */ /* 0x000fe20003f4e000 */
[--C-:B------:R-:W-:Y:S01]  /*2850*/  FFMA R71, R71, UR6, -R0.reuse ;  /* 0x0000000647477c23 */ /* 0x100fe20008000800 */
[--C-:B------:R-:W-:Y:S01]  /*2860*/  FFMA R78, R78, UR6, -R0.reuse ;  /* 0x000000064e4e7c23 */ /* 0x100fe20008000800 */
[--C-:B------:R-:W-:Y:S01]  /*2870*/  FFMA R79, R79, UR6, -R0.reuse ;  /* 0x000000064f4f7c23 */ /* 0x100fe20008000800 */
[----:B------:R-:W-:Y:S01]  /*2880*/  @!P5 FMUL R30, R30, 0.5 ;  /* 0x3f0000001e1ed820 */ /* 0x000fe20000400000 */
[----:B------:R3:W4:Y:S01]  /*2890*/  MUFU.EX2 R60, R57 ;  /* 0x00000039003c7308 */ /* 0x0007220000000800 */
[----:B-1----:R-:W-:Y:S01]  /*28a0*/  @!P3 FMUL R31, R31, R31 ;  /* 0x0000001f1f1fb220 */ /* 0x002fe20000400000 */
[----:B------:R-:W-:Y:S01]  /*28b0*/  FSETP.GEU.AND P3, PT, R38, -126, PT ;  /* 0xc2fc00002600780b */ /* 0x000fe20003f6e000 */
[----:B------:R-:W-:Y:S01]  /*28c0*/  FFMA R86, R86, UR6, -R0 ;  /* 0x0000000656567c23 */ /* 0x000fe20008000800 */
[----:B------:R-:W-:Y:S01]  /*28d0*/  FADD R61, R36, R49 ;  /* 0x00000031243d7221 */ /* 0x000fe20000000000 */
[----:B------:R-:W-:Y:S01]  /*28e0*/  FADD R65, R21, R52 ;  /* 0x0000003415417221 */ /* 0x000fe20000000000 */
[----:B------:R-:W-:-:S02]  /*28f0*/  F2FP.F16.F32.PACK_AB R52, R52, R49 ;  /* 0x000000313434723e */ /* 0x000fc400000000ff */
[----:B------:R-:W1:Y:S01]  /*2900*/  MUFU.EX2 R27, R84 ;  /* 0x00000054001b7308 */ /* 0x000e620000000800 */
[----:B--2---:R-:W-:Y:S01]  /*2910*/  @!P4 FMUL R56, R56, R56 ;  /* 0x000000383838c220 */ /* 0x004fe20000400000 */
[----:B------:R-:W-:Y:S01]  /*2920*/  FSETP.GEU.AND P4, PT, R26, -126, PT ;  /* 0xc2fc00001a00780b */ /* 0x000fe20003f8e000 */
[----:B------:R-:W-:Y:S01]  /*2930*/  @!P2 FMUL R2, R2, 0.5 ;  /* 0x3f0000000202a820 */ /* 0x000fe20000400000 */
[----:B---3--:R-:W-:Y:S01]  /*2940*/  FADD R57, R32, R41 ;  /* 0x0000002920397221 */ /* 0x008fe20000000000 */
[----:B------:R-:W-:Y:S02]  /*2950*/  F2FP.F16.F32.PACK_AB R32, R17, R32 ;  /* 0x000000201120723e */ /* 0x000fe400000000ff */
[----:B------:R-:W-:Y:S01]  /*2960*/  @!P3 FMUL R38, R38, 0.5 ;  /* 0x3f0000002626b820 */ /* 0x000fe20000400000 */
[----:B------:R2:W3:Y:S01]  /*2970*/  MUFU.EX2 R35, R30 ;  /* 0x0000001e00237308 */ /* 0x0004e20000000800 */
[----:B----4-:R-:W-:Y:S01]  /*2980*/  @!P1 FMUL R60, R60, R60 ;  /* 0x0000003c3c3c9220 */ /* 0x010fe20000400000 */
[----:B------:R-:W-:-:S05]  /*2990*/  F2FP.F16.F32.PACK_AB R36, R21, R36 ;  /* 0x000000241524723e */ /* 0x000fca00000000ff */
[----:B------:R-:W-:Y:S01]  /*29a0*/  @!P4 FMUL R26, R26, 0.5 ;  /* 0x3f0000001a1ac820 */ /* 0x000fe20000400000 */
[----:B------:R4:W5:Y:S01]  /*29b0*/  MUFU.EX2 R64, R2 ;  /* 0x0000000200407308 */ /* 0x0009620000000800 */
[----:B--2---:R-:W-:Y:S01]  /*29c0*/  FFMA R30, R43, UR6, -R0 ;  /* 0x000000062b1e7c23 */ /* 0x004fe20008000800 */
[----:B-1----:R-:W-:Y:S01]  /*29d0*/  @!P6 FMUL R27, R27, R27 ;  /* 0x0000001b1b1be220 */ /* 0x002fe20000400000 */
[----:B------:R-:W-:-:S03]  /*29e0*/  FSETP.GEU.AND P6, PT, R34, -126, PT ;  /* 0xc2fc00002200780b */ /* 0x000fc60003fce000 */
[----:B------:R-:W-:Y:S02]  /*29f0*/  FSETP.GEU.AND P1, PT, R30, -126, PT ;  /* 0xc2fc00001e00780b */ /* 0x000fe40003f2e000 */
[----:B------:R-:W1:Y:S01]  /*2a00*/  MUFU.EX2 R43, R38 ;  /* 0x00000026002b7308 */ /* 0x000e620000000800 */
[----:B----4-:R-:W-:Y:S01]  /*2a10*/  FFMA R2, R47, UR6, -R0 ;  /* 0x000000062f027c23 */ /* 0x010fe20008000800 */
[----:B---3--:R-:W-:Y:S01]  /*2a20*/  @!P5 FMUL R35, R35, R35 ;  /* 0x000000232323d220 */ /* 0x008fe20000400000 */
[----:B------:R-:W-:-:S05]  /*2a30*/  FSETP.GEU.AND P5, PT, R42, -126, PT ;  /* 0xc2fc00002a00780b */ /* 0x000fca0003fae000 */
[----:B------:R-:W-:Y:S01]  /*2a40*/  @!P6 FMUL R34, R34, 0.5 ;  /* 0x3f0000002222e820 */ /* 0x000fe20000400000 */
[----:B------:R2:W3:Y:S01]  /*2a50*/  MUFU.EX2 R68, R26 ;  /* 0x0000001a00447308 */ /* 0x0004e20000000800 */
[----:B-----5:R-:W-:Y:S01]  /*2a60*/  @!P2 FMUL R64, R64, R64 ;  /* 0x000000404040a220 */ /* 0x020fe20000400000 */
[----:B------:R-:W-:Y:S01]  /*2a70*/  @!P1 FMUL R30, R30, 0.5 ;  /* 0x3f0000001e1e9820 */ /* 0x000fe20000400000 */
[----:B------:R-:W-:-:S04]  /*2a80*/  FSETP.GEU.AND P2, PT, R2, -126, PT ;  /* 0xc2fc00000200780b */ /* 0x000fc80003f4e000 */
[----:B------:R-:W-:Y:S01]  /*2a90*/  @!P5 FMUL R42, R42, 0.5 ;  /* 0x3f0000002a2ad820 */ /* 0x000fe20000400000 */
[----:B------:R4:W5:Y:S01]  /*2aa0*/  MUFU.EX2 R72, R30 ;  /* 0x0000001e00487308 */ /* 0x0009620000000800 */
[----:B--2---:R-:W-:Y:S01]  /*2ab0*/  FFMA R26, R51, UR6, -R0 ;  /* 0x00000006331a7c23 */ /* 0x004fe20008000800 */
[----:B-1----:R-:W-:Y:S01]  /*2ac0*/  @!P3 FMUL R43, R43, R43 ;  /* 0x0000002b2b2bb220 */ /* 0x002fe20000400000 */
[----:B------:R-:W-:-:S05]  /*2ad0*/  FSETP.GEU.AND P3, PT, R50, -126, PT ;  /* 0xc2fc00003200780b */ /* 0x000fca0003f6e000 */
[----:B------:R1:W2:Y:S01]  /*2ae0*/  MUFU.EX2 R39, R34 ;  /* 0x0000002200277308 */ /* 0x0002a20000000800 */
[----:B----4-:R-:W-:Y:S01]  /*2af0*/  FFMA R30, R55, UR6, -R0 ;  /* 0x00000006371e7c23 */ /* 0x010fe20008000800 */
[----:B---3--:R-:W-:Y:S01]  /*2b00*/  @!P4 FMUL R68, R68, R68 ;  /* 0x000000444444c220 */ /* 0x008fe20000400000 */
[----:B------:R-:W-:Y:S01]  /*2b10*/  FSETP.GEU.AND P4, PT, R26, -126, PT ;  /* 0xc2fc00001a00780b */ /* 0x000fe20003f8e000 */
[----:B------:R-:W-:-:S04]  /*2b20*/  @!P2 FMUL R2, R2, 0.5 ;  /* 0x3f0000000202a820 */ /* 0x000fc80000400000 */
[----:B------:R-:W-:Y:S01]  /*2b30*/  @!P3 FMUL R50, R50, 0.5 ;  /* 0x3f0000003232b820 */ /* 0x000fe20000400000 */
[----:B-----5:R-:W-:Y:S01]  /*2b40*/  @!P1 FMUL R72, R72, R72 ;  /* 0x0000004848489220 */ /* 0x020fe20000400000 */
[----:B------:R-:W-:Y:S01]  /*2b50*/  FSETP.GEU.AND P1, PT, R30, -126, PT ;  /* 0xc2fc00001e00780b */ /* 0x000fe20003f2e000 */
[----:B------:R3:W4:Y:S01]  /*2b60*/  MUFU.EX2 R76, R2 ;  /* 0x00000002004c7308 */ /* 0x0007220000000800 */
[----:B-1----:R-:W-:-:S04]  /*2b70*/  FFMA R34, R58, UR6, -R0 ;  /* 0x000000063a227c23 */ /* 0x002fc80008000800 */
[----:B------:R-:W-:Y:S01]  /*2b80*/  @!P4 FMUL R26, R26, 0.5 ;  /* 0x3f0000001a1ac820 */ /* 0x000fe20000400000 */
[----:B--2---:R-:W-:Y:S01]  /*2b90*/  @!P6 FMUL R39, R39, R39 ;  /* 0x000000272727e220 */ /* 0x004fe20000400000 */
[----:B------:R-:W-:Y:S01]  /*2ba0*/  FSETP.GEU.AND P6, PT, R46, -126, PT ;  /* 0xc2fc00002e00780b */ /* 0x000fe20003fce000 */
[----:B------:R-:W1:Y:S01]  /*2bb0*/  MUFU.EX2 R53, R50 ;  /* 0x0000003200357308 */ /* 0x000e620000000800 */
[----:B---3--:R-:W-:-:S03]  /*2bc0*/  FFMA R2, R62, UR6, -R0 ;  /* 0x000000063e027c23 */ /* 0x008fc60008000800 */
[----:B------:R-:W-:-:S04]  /*2bd0*/  @!P1 FMUL R30, R30, 0.5 ;  /* 0x3f0000001e1e9820 */ /* 0x000fc80000400000 */
[----:B------:R2:W3:Y:S01]  /*2be0*/  MUFU.EX2 R58, R26 ;  /* 0x0000001a003a7308 */ /* 0x0004e20000000800 */
[----:B----4-:R-:W-:Y:S01]  /*2bf0*/  @!P2 FMUL R76, R76, R76 ;  /* 0x0000004c4c4ca220 */ /* 0x010fe20000400000 */
[----:B------:R-:W-:Y:S02]  /*2c00*/  FSETP.GEU.AND P2, PT, R59, -126, PT ;  /* 0xc2fc00003b00780b */ /* 0x000fe40003f4e000 */
[----:B------:R-:W-:-:S04]  /*2c10*/  @!P6 FMUL R46, R46, 0.5 ;  /* 0x3f0000002e2ee820 */ /* 0x000fc80000400000 */
[----:B------:R4:W5:Y:S01]  /*2c20*/  MUFU.EX2 R62, R30 ;  /* 0x0000001e003e7308 */ /* 0x0009620000000800 */
[----:B-1----:R-:W-:Y:S01]  /*2c30*/  @!P3 FMUL R53, R53, R53 ;  /* 0x000000353535b220 */ /* 0x002fe20000400000 */
[----:B------:R-:W-:Y:S01]  /*2c40*/  FSETP.GEU.AND P3, PT, R2, -126, PT ;  /* 0xc2fc00000200780b */ /* 0x000fe20003f6e000 */
[----:B--2---:R-:W-:-:S04]  /*2c50*/  FFMA R26, R66, UR6, -R0 ;  /* 0x00000006421a7c23 */ /* 0x004fc80008000800 */
[----:B------:R-:W-:Y:S01]  /*2c60*/  @!P2 FMUL R59, R59, 0.5 ;  /* 0x3f0000003b3ba820 */ /* 0x000fe20000400000 */
[----:B------:R-:W1:Y:S01]  /*2c70*/  MUFU.EX2 R47, R42 ;  /* 0x0000002a002f7308 */ /* 0x000e620000000800 */
[----:B---3--:R-:W-:Y:S01]  /*2c80*/  @!P4 FMUL R58, R58, R58 ;  /* 0x0000003a3a3ac220 */ /* 0x008fe20000400000 */
[----:B------:R-:W-:Y:S01]  /*2c90*/  FSETP.GEU.AND P4, PT, R63, -126, PT ;  /* 0xc2fc00003f00780b */ /* 0x000fe20003f8e000 */
[----:B----4-:R-:W-:-:S04]  /*2ca0*/  FFMA R30, R70, UR6, -R0 ;  /* 0x00000006461e7c23 */ /* 0x010fc80008000800 */
[----:B------:R-:W-:Y:S01]  /*2cb0*/  @!P3 FMUL R2, R2, 0.5 ;  /* 0x3f0000000202b820 */ /* 0x000fe20000400000 */
[----:B------:R-:W2:Y:S01]  /*2cc0*/  MUFU.EX2 R51, R46 ;  /* 0x0000002e00337308 */ /* 0x000ea20000000800 */
[----:B-----5:R-:W-:Y:S01]  /*2cd0*/  @!P1 FMUL R62, R62, R62 ;  /* 0x0000003e3e3e9220 */ /* 0x020fe20000400000 */
[----:B------:R-:W-:-:S05]  /*2ce0*/  FSETP.GEU.AND P1, PT, R67, -126, PT ;  /* 0xc2fc00004300780b */ /* 0x000fca0003f2e000 */
[----:B------:R-:W-:Y:S01]  /*2cf0*/  @!P4 FMUL R63, R63, 0.5 ;  /* 0x3f0000003f3fc820 */ /* 0x000fe20000400000 */
[----:B------:R3:W4:Y:S01]  /*2d00*/  MUFU.EX2 R66, R2 ;  /* 0x0000000200427308 */ /* 0x0007220000000800 */
[----:B-1----:R-:W-:Y:S01]  /*2d10*/  @!P5 FMUL R47, R47, R47 ;  /* 0x0000002f2f2fd220 */ /* 0x002fe20000400000 */
[----:B------:R-:W-:-:S05]  /*2d20*/  FSETP.GEU.AND P5, PT, R54, -126, PT ;  /* 0xc2fc00003600780b */ /* 0x000fca0003fae000 */
[----:B------:R-:W-:Y:S01]  /*2d30*/  @!P1 FMUL R67, R67, 0.5 ;  /* 0x3f00000043439820 */ /* 0x000fe20000400000 */
[----:B------:R-:W1:Y:S01]  /*2d40*/  MUFU.EX2 R63, R63 ;  /* 0x0000003f003f7308 */ /* 0x000e620000000800 */
[----:B--2---:R-:W-:Y:S01]  /*2d50*/  @!P6 FMUL R51, R51, R51 ;  /* 0x000000333333e220 */ /* 0x004fe20000400000 */
[----:B------:R-:W-:Y:S01]  /*2d60*/  FSETP.GEU.AND P6, PT, R34, -126, PT ;  /* 0xc2fc00002200780b */ /* 0x000fe20003fce000 */
[----:B---3--:R-:W-:-:S04]  /*2d70*/  FFMA R2, R82, UR6, -R0 ;  /* 0x0000000652027c23 */ /* 0x008fc80008000800 */
[----:B------:R-:W-:Y:S01]  /*2d80*/  @!P5 FMUL R54, R54, 0.5 ;  /* 0x3f0000003636d820 */ /* 0x000fe20000400000 */
[----:B------:R-:W2:Y:S01]  /*2d90*/  MUFU.EX2 R67, R67 ;  /* 0x0000004300437308 */ /* 0x000ea20000000800 */
[----:B----4-:R-:W-:Y:S01]  /*2da0*/  @!P3 FMUL R66, R66, R66 ;  /* 0x000000424242b220 */ /* 0x010fe20000400000 */
[----:B------:R-:W-:-:S05]  /*2db0*/  FSETP.GEU.AND P3, PT, R75, -126, PT ;  /* 0xc2fc00004b00780b */ /* 0x000fca0003f6e000 */
[----:B------:R-:W-:Y:S01]  /*2dc0*/  @!P6 FMUL R34, R34, 0.5 ;  /* 0x3f0000002222e820 */ /* 0x000fe20000400000 */
[----:B------:R-:W3:Y:S01]  /*2dd0*/  MUFU.EX2 R55, R54 ;  /* 0x0000003600377308 */ /* 0x000ee20000000800 */
[----:B-1----:R-:W-:Y:S01]  /*2de0*/  @!P4 FMUL R63, R63, R63 ;  /* 0x0000003f3f3fc220 */ /* 0x002fe20000400000 */
[----:B------:R-:W-:-:S05]  /*2df0*/  FSETP.GEU.AND P4, PT, R2, -126, PT ;  /* 0xc2fc00000200780b */ /* 0x000fca0003f8e000 */
[----:B------:R-:W-:Y:S01]  /*2e00*/  @!P3 FMUL R75, R75, 0.5 ;  /* 0x3f0000004b4bb820 */ /* 0x000fe20000400000 */
[----:B------:R1:W4:Y:S01]  /*2e10*/  MUFU.EX2 R80, R34 ;  /* 0x0000002200507308 */ /* 0x0003220000000800 */
[----:B--2---:R-:W-:Y:S01]  /*2e20*/  @!P1 FMUL R67, R67, R67 ;  /* 0x0000004343439220 */ /* 0x004fe20000400000 */
[----:B------:R-:W-:-:S03]  /*2e30*/  FSETP.GEU.AND P1, PT, R83, -126, PT ;  /* 0xc2fc00005300780b */ /* 0x000fc60003f2e000 */
[----:B------:R-:W-:Y:S02]  /*2e40*/  FADD R50, R64, R67 ;  /* 0x0000004340327221 */ /* 0x000fe40000000000 */
[----:B------:R-:W-:Y:S01]  /*2e50*/  @!P4 FMUL R2, R2, 0.5 ;  /* 0x3f0000000202c820 */ /* 0x000fe20000400000 */
[----:B------:R-:W2:Y:S01]  /*2e60*/  MUFU.EX2 R75, R75 ;  /* 0x0000004b004b7308 */ /* 0x000ea20000000800 */
[--C-:B-1----:R-:W-:Y:S01]  /*2e70*/  FFMA R34, R74, UR6, -R0.reuse ;  /* 0x000000064a227c23 */ /* 0x102fe20008000800 */
[----:B---3--:R-:W-:Y:S01]  /*2e80*/  @!P5 FMUL R55, R55, R55 ;  /* 0x000000373737d220 */ /* 0x008fe20000400000 */
[----:B------:R-:W-:Y:S01]  /*2e90*/  FSETP.GEU.AND P5, PT, R26, -126, PT ;  /* 0xc2fc00001a00780b */ /* 0x000fe20003fae000 */
[----:B------:R-:W-:-:S03]  /*2ea0*/  FFMA R0, R87, UR6, -R0 ;  /* 0x0000000657007c23 */ /* 0x000fc60008000800 */
[----:B------:R-:W-:Y:S01]  /*2eb0*/  @!P1 FMUL R83, R83, 0.5 ;  /* 0x3f00000053539820 */ /* 0x000fe20000400000 */
[----:B------:R1:W3:Y:S01]  /*2ec0*/  MUFU.EX2 R84, R2 ;  /* 0x0000000200547308 */ /* 0x0002e20000000800 */
[----:B----4-:R-:W-:Y:S01]  /*2ed0*/  @!P6 FMUL R80, R80, R80 ;  /* 0x000000505050e220 */ /* 0x010fe20000400000 */
[----:B------:R-:W-:-:S06]  /*2ee0*/  FSETP.GEU.AND P6, PT, R34, -126, PT ;  /* 0xc2fc00002200780b */ /* 0x000fcc0003fce000 */
[----:B------:R-:W-:Y:S01]  /*2ef0*/  @!P5 FMUL R26, R26, 0.5 ;  /* 0x3f0000001a1ad820 */ /* 0x000fe20000400000 */
[----:B------:R-:W4:Y:S01]  /*2f00*/  MUFU.EX2 R59, R59 ;  /* 0x0000003b003b7308 */ /* 0x000f220000000800 */
[----:B--2---:R-:W-:Y:S01]  /*2f10*/  @!P3 FMUL R75, R75, R75 ;  /* 0x0000004b4b4bb220 */ /* 0x004fe20000400000 */
[----:B------:R-:W-:Y:S01]  /*2f20*/  FSETP.GEU.AND P3, PT, R79, -126, PT ;  /* 0xc2fc00004f00780b */ /* 0x000fe20003f6e000 */
[----:B-1----:R-:W-:Y:S01]  /*2f30*/  FADD R2, R24, R25 ;  /* 0x0000001918027221 */ /* 0x002fe20000000000 */
[----:B------:R-:W-:Y:S01]  /*2f40*/  F2FP.F16.F32.PACK_AB R24, R9, R24 ;  /* 0x000000180918723e */ /* 0x000fe200000000ff */
[----:B------:R-:W-:Y:S01]  /*2f50*/  FADD R81, R72, R75 ;  /* 0x0000004b48517221 */ /* 0x000fe20000000000 */
[----:B------:R-:W-:Y:S02]  /*2f60*/  @!P6 FMUL R34, R34, 0.5 ;  /* 0x3f0000002222e820 */ /* 0x000fe40000400000 */
[----:B------:R1:W2:Y:S01]  /*2f70*/  MUFU.EX2 R70, R26 ;  /* 0x0000001a00467308 */ /* 0x0002a20000000800 */
[----:B---3--:R-:W-:Y:S01]  /*2f80*/  @!P4 FMUL R84, R84, R84 ;  /* 0x000000545454c220 */ /* 0x008fe20000400000 */
[----:B------:R-:W-:-:S03]  /*2f90*/  FSETP.GEU.AND P4, PT, R86, -126, PT ;  /* 0xc2fc00005600780b */ /* 0x000fc60003f8e000 */
[----:B------:R-:W-:Y:S02]  /*2fa0*/  FADD R85, R53, R84 ;  /* 0x0000005435557221 */ /* 0x000fe40000000000 */
[----:B------:R-:W-:Y:S01]  /*2fb0*/  @!P3 FMUL R79, R79, 0.5 ;  /* 0x3f0000004f4fb820 */ /* 0x000fe20000400000 */
[----:B------:R3:W5:Y:S01]  /*2fc0*/  MUFU.EX2 R82, R34 ;  /* 0x0000002200527308 */ /* 0x0007620000000800 */
[----:B----4-:R-:W-:Y:S01]  /*2fd0*/  @!P2 FMUL R59, R59, R59 ;  /* 0x0000003b3b3ba220 */ /* 0x010fe20000400000 */
[----:B------:R-:W-:Y:S01]  /*2fe0*/  FSETP.GEU.AND P2, PT, R30, -126, PT ;  /* 0xc2fc00001e00780b */ /* 0x000fe20003f4e000 */
[----:B-1----:R-:W-:Y:S01]  /*2ff0*/  FADD R26, R28, R33 ;  /* 0x000000211c1a7221 */ /* 0x002fe20000000000 */
[----:B------:R-:W-:-:S03]  /*3000*/  F2FP.F16.F32.PACK_AB R28, R13, R28 ;  /* 0x0000001c0d1c723e */ /* 0x000fc600000000ff */
[----:B------:R-:W-:Y:S01]  /*3010*/  @!P4 FMUL R86, R86, 0.5 ;  /* 0x3f0000005656c820 */ /* 0x000fe20000400000 */
[----:B------:R-:W1:Y:S01]  /*3020*/  MUFU.EX2 R83, R83 ;  /* 0x0000005300537308 */ /* 0x000e620000000800 */
[----:B--2---:R-:W-:Y:S01]  /*3030*/  @!P5 FMUL R70, R70, R70 ;  /* 0x000000464646d220 */ /* 0x004fe20000400000 */
[----:B------:R-:W-:Y:S01]  /*3040*/  FSETP.GEU.AND P5, PT, R71, -126, PT ;  /* 0xc2fc00004700780b */ /* 0x000fe20003fae000 */
[----:B---3--:R-:W-:Y:S01]  /*3050*/  FADD R34, R2, R57 ;  /* 0x0000003902227221 */ /* 0x008fe20000000000 */
[----:B------:R-:W-:Y:S01]  /*3060*/  FADD R2, R9, R40 ;  /* 0x0000002809027221 */ /* 0x000fe20000000000 */
[----:B------:R-:W-:Y:S01]  /*3070*/  FADD R57, R17, R48 ;  /* 0x0000003011397221 */ /* 0x000fe20000000000 */
[----:B------:R-:W-:Y:S01]  /*3080*/  FADD R69, R26, R61 ;  /* 0x0000003d1a457221 */ /* 0x000fe20000000000 */
[----:B------:R-:W-:Y:S01]  /*3090*/  @!P2 FMUL R30, R30, 0.5 ;  /* 0x3f0000001e1ea820 */ /* 0x000fe20000400000 */
[----:B------:R-:W-:Y:S01]  /*30a0*/  MUFU.EX2 R79, R79 ;  /* 0x0000004f004f7308 */ /* 0x000fe20000000800 */
[----:B-----5:R-:W-:Y:S01]  /*30b0*/  @!P6 FMUL R82, R82, R82 ;  /* 0x000000525252e220 */ /* 0x020fe20000400000 */
[----:B------:R-:W-:Y:S01]  /*30c0*/  FSETP.GEU.AND P6, PT, R78, -126, PT ;  /* 0xc2fc00004e00780b */ /* 0x000fe20003fce000 */
[----:B------:R-:W-:Y:S01]  /*30d0*/  FADD R38, R2, R57 ;  /* 0x0000003902267221 */ /* 0x000fe20000000000 */
[----:B------:R-:W-:Y:S01]  /*30e0*/  FADD R57, R19, R20 ;  /* 0x0000001413397221 */ /* 0x000fe20000000000 */
[----:B------:R-:W-:Y:S01]  /*30f0*/  FADD R2, R11, R16 ;  /* 0x000000100b027221 */ /* 0x000fe20000000000 */
[----:B------:R-:W-:Y:S01]  /*3100*/  FADD R26, R8, R29 ;  /* 0x0000001d081a7221 */ /* 0x000fe20000000000 */
[----:B------:R-:W-:Y:S01]  /*3110*/  @!P5 FMUL R71, R71, 0.5 ;  /* 0x3f0000004747d820 */ /* 0x000fe20000400000 */
[----:B------:R2:W3:Y:S01]  /*3120*/  MUFU.EX2 R74, R30 ;  /* 0x0000001e004a7308 */ /* 0x0004e20000000800 */
[----:B-1----:R-:W-:Y:S01]  /*3130*/  @!P1 FMUL R83, R83, R83 ;  /* 0x0000005353539220 */ /* 0x002fe20000400000 */
[----:B------:R-:W-:Y:S01]  /*3140*/  FSETP.GEU.AND P1, PT, R0, -126, PT ;  /* 0xc2fc00000000780b */ /* 0x000fe20003f2e000 */
[----:B------:R-:W-:Y:S01]  /*3150*/  FADD R2, R2, R57 ;  /* 0x0000003902027221 */ /* 0x000fe20000000000 */
[----:B------:R-:W-:Y:S01]  /*3160*/  FADD R61, R12, R45 ;  /* 0x0000002d0c3d7221 */ /* 0x000fe20000000000 */
[----:B------:R-:W-:Y:S01]  /*3170*/  FADD R77, R47, R82 ;  /* 0x000000522f4d7221 */ /* 0x000fe20000000000 */
[----:B------:R-:W-:Y:S01]  /*3180*/  FADD R46, R39, R70 ;  /* 0x00000046272e7221 */ /* 0x000fe20000000000 */
[----:B------:R-:W-:Y:S01]  /*3190*/  @!P6 FMUL R78, R78, 0.5 ;  /* 0x3f0000004e4ee820 */ /* 0x000fe20000400000 */
[----:B------:R-:W1:Y:S01]  /*31a0*/  MUFU.EX2 R71, R71 ;  /* 0x0000004700477308 */ /* 0x000e620000000800 */
[----:B--2---:R-:W-:Y:S01]  /*31b0*/  FADD R30, R13, R44 ;  /* 0x0000002c0d1e7221 */ /* 0x004fe20000000000 */
[----:B------:R-:W-:Y:S01]  /*31c0*/  FADD R42, R26, R61 ;  /* 0x0000003d1a2a7221 */ /* 0x000fe20000000000 */
[----:B------:R-:W-:Y:S01]  /*31d0*/  FADD R26, R10, R37 ;  /* 0x000000250a1a7221 */ /* 0x000fe20000000000 */
[----:B------:R-:W-:Y:S01]  /*31e0*/  FADD R61, R14, R27 ;  /* 0x0000001b0e3d7221 */ /* 0x000fe20000000000 */
[----:B------:R-:W-:Y:S01]  /*31f0*/  FADD R73, R30, R65 ;  /* 0x000000411e497221 */ /* 0x000fe20000000000 */
[----:B------:R-:W-:Y:S01]  /*3200*/  FADD R30, R15, R18 ;  /* 0x000000120f1e7221 */ /* 0x000fe20000000000 */
[----:B------:R-:W-:Y:S01]  /*3210*/  @!P1 FMUL R0, R0, 0.5 ;  /* 0x3f00000000009820 */ /* 0x000fe20000400000 */
[----:B------:R-:W2:Y:S01]  /*3220*/  MUFU.EX2 R78, R78 ;  /* 0x0000004e004e7308 */ /* 0x000ea20000000800 */
[----:B------:R-:W-:Y:S01]  /*3230*/  FADD R65, R23, R22 ;  /* 0x0000001617417221 */ /* 0x000fe20000000000 */
[----:B------:R-:W-:Y:S01]  /*3240*/  FADD R61, R26, R61 ;  /* 0x0000003d1a3d7221 */ /* 0x000fe20000000000 */
[----:B------:R-:W-:Y:S01]  /*3250*/  FADD R26, R31, R80 ;  /* 0x000000501f1a7221 */ /* 0x000fe20000000000 */
[----:B------:R-:W-:Y:S01]  /*3260*/  FADD R87, R58, R83 ;  /* 0x000000533a577221 */ /* 0x000fe20000000000 */
[----:B------:R-:W-:Y:S01]  /*3270*/  FADD R65, R30, R65 ;  /* 0x000000411e417221 */ /* 0x000fe20000000000 */
[----:B------:R-:W-:Y:S01]  /*3280*/  FADD R30, R56, R59 ;  /* 0x0000003b381e7221 */ /* 0x000fe20000000000 */
[----:B---3--:R-:W-:Y:S01]  /*3290*/  @!P2 FMUL R74, R74, R74 ;  /* 0x0000004a4a4aa220 */ /* 0x008fe20000400000 */
[----:B------:R-:W3:Y:S01]  /*32a0*/  MUFU.EX2 R86, R86 ;  /* 0x0000005600567308 */ /* 0x000ee20000000800 */
[----:B-1----:R-:W-:Y:S01]  /*32b0*/  @!P5 FMUL R71, R71, R71 ;  /* 0x000000474747d220 */ /* 0x002fe20000400000 */
[----:B------:R-:W-:Y:S01]  /*32c0*/  @!P3 FMUL R79, R79, R79 ;  /* 0x0000004f4f4fb220 */ /* 0x000fe20000400000 */
[----:B------:R-:W-:Y:S01]  /*32d0*/  FADD R54, R26, R77 ;  /* 0x0000004d1a367221 */ /* 0x000fe20000000000 */
[----:B------:R-:W-:Y:S01]  /*32e0*/  FADD R89, R46, R85 ;  /* 0x000000552e597221 */ /* 0x000fe20000000000 */
[----:B------:R-:W-:Y:S01]  /*32f0*/  FADD R88, R30, R81 ;  /* 0x000000511e587221 */ /* 0x000fe20000000000 */
[----:B------:R-:W-:Y:S01]  /*3300*/  FADD R91, R50, R87 ;  /* 0x00000057325b7221 */ /* 0x000fe20000000000 */
[----:B------:R-:W-:Y:S01]  /*3310*/  FADD R30, R43, R74 ;  /* 0x0000004a2b1e7221 */ /* 0x000fe20000000000 */
[----:B------:R1:W4:Y:S01]  /*3320*/  MUFU.EX2 R57, R0 ;  /* 0x0000000000397308 */ /* 0x0003220000000800 */
[----:B--2---:R-:W-:Y:S01]  /*3330*/  @!P6 FMUL R78, R78, R78 ;  /* 0x0000004e4e4ee220 */ /* 0x004fe20000400000 */
[----:B------:R-:W-:Y:S01]  /*3340*/  FADD R26, R60, R63 ;  /* 0x0000003f3c1a7221 */ /* 0x000fe20000000000 */
[----:B------:R-:W-:Y:S01]  /*3350*/  FADD R81, R76, R79 ;  /* 0x0000004f4c517221 */ /* 0x000fe20000000000 */
[----:B------:R-:W-:Y:S01]  /*3360*/  FADD R46, R68, R71 ;  /* 0x00000047442e7221 */ /* 0x000fe20000000000 */
[----:B------:R-:W-:Y:S01]  /*3370*/  FADD R77, R51, R78 ;  /* 0x0000004e334d7221 */ /* 0x000fe20000000000 */
[----:B------:R-:W-:Y:S01]  /*3380*/  FADD R54, R54, R89 ;  /* 0x0000005936367221 */ /* 0x000fe20000000000 */
[----:B------:R-:W-:Y:S01]  /*3390*/  FADD R26, R26, R81 ;  /* 0x000000511a1a7221 */ /* 0x000fe20000000000 */
[----:B------:R-:W-:Y:S01]  /*33a0*/  FADD R88, R88, R91 ;  /* 0x0000005b58587221 */ /* 0x000fe20000000000 */
[----:B---3--:R-:W-:Y:S01]  /*33b0*/  @!P4 FMUL R86, R86, R86 ;  /* 0x000000565656c220 */ /* 0x008fe20000400000 */
[----:B-1----:R-:W-:Y:S01]  /*33c0*/  FADD R0, R35, R66 ;  /* 0x0000004223007221 */ /* 0x002fe20000000000 */
[----:B------:R-:W-:Y:S01]  /*33d0*/  FADD R34, R34, R69 ;  /* 0x0000004522227221 */ /* 0x000fe20000000000 */
[----:B------:R-:W-:Y:S01]  /*33e0*/  FADD R38, R38, R73 ;  /* 0x0000004926267221 */ /* 0x000fe20000000000 */
[----:B------:R-:W-:Y:S01]  /*33f0*/  FADD R85, R55, R86 ;  /* 0x0000005637557221 */ /* 0x000fe20000000000 */
[----:B------:R-:W-:Y:S01]  /*3400*/  FADD R0, R0, R77 ;  /* 0x0000004d00007221 */ /* 0x000fe20000000000 */
[----:B------:R-:W-:Y:S01]  /*3410*/  FADD R61, R42, R61 ;  /* 0x0000003d2a3d7221 */ /* 0x000fe20000000000 */
[----:B------:R-:W-:Y:S01]  /*3420*/  FADD R65, R2, R65 ;  /* 0x0000004102417221 */ /* 0x000fe20000000000 */
[----:B----4-:R-:W-:Y:S01]  /*3430*/  @!P1 FMUL R57, R57, R57 ;  /* 0x0000003939399220 */ /* 0x010fe20000400000 */
[----:B------:R-:W-:Y:S01]  /*3440*/  FADD R85, R30, R85 ;  /* 0x000000551e557221 */ /* 0x000fe20000000000 */
[----:B------:R-:W-:Y:S01]  /*3450*/  FADD R34, R34, R61 ;  /* 0x0000003d22227221 */ /* 0x000fe20000000000 */
[----:B------:R-:W-:Y:S01]  /*3460*/  FADD R65, R38, R65 ;  /* 0x0000004126417221 */ /* 0x000fe20000000000 */
[----:B------:R-:W-:Y:S01]  /*3470*/  FADD R87, R62, R57 ;  /* 0x000000393e577221 */ /* 0x000fe20000000000 */
[----:B------:R-:W-:Y:S01]  /*3480*/  FADD R85, R0, R85 ;  /* 0x0000005500557221 */ /* 0x000fe20000000000 */
[----:B------:R-:W-:Y:S01]  /*3490*/  IMAD.U32 R0, RZ, RZ, UR7 ;  /* 0x00000007ff007e24 */ /* 0x000fe2000f8e00ff */
[----:B------:R-:W-:Y:S01]  /*34a0*/  F2FP.F16.F32.PACK_AB R40, R40, R25 ;  /* 0x000000192828723e */ /* 0x000fe200000000ff */
[----:B------:R-:W-:Y:S01]  /*34b0*/  FADD R87, R46, R87 ;  /* 0x000000572e577221 */ /* 0x000fe20000000000 */
[----:B------:R-:W-:Y:S01]  /*34c0*/  FADD R54, R54, R85 ;  /* 0x0000005536367221 */ /* 0x000fe20000000000 */
[----:B------:R1:W-:Y:S01]  /*34d0*/  SYNCS.ARRIVE.TRANS64.A1T0 RZ, [R0+UR9], RZ ;  /* 0x000000ff00ff79a7 */ /* 0x0003e20008100009 */
[----:B------:R-:W-:Y:S01]  /*34e0*/  F2FP.F16.F32.PACK_AB R42, R16, R29 ;  /* 0x0000001d102a723e */ /* 0x000fe200000000ff */
[----:B------:R-:W-:Y:S01]  /*34f0*/  FADD R87, R26, R87 ;  /* 0x000000571a577221 */ /* 0x000fe20000000000 */
[----:B------:R-:W-:Y:S01]  /*3500*/  F2FP.F16.F32.PACK_AB R44, R44, R33 ;  /* 0x000000212c2c723e */ /* 0x000fe200000000ff */
[----:B------:R-:W-:Y:S01]  /*3510*/  FADD R2, R34, R65 ;  /* 0x0000004122027221 */ /* 0x000fe20000000000 */
[----:B------:R-:W-:Y:S01]  /*3520*/  F2FP.F16.F32.PACK_AB R46, R18, R37 ;  /* 0x00000025122e723e */ /* 0x000fe200000000ff */
[----:B------:R-:W-:Y:S01]  /*3530*/  FADD R87, R88, R87 ;  /* 0x0000005758577221 */ /* 0x000fe20000000000 */
[----:B------:R-:W-:-:S02]  /*3540*/  F2FP.F16.F32.PACK_AB R25, R56, R31 ;  /* 0x0000001f3819723e */ /* 0x000fc400000000ff */
[----:B------:R-:W-:Y:S01]  /*3550*/  F2FP.F16.F32.PACK_AB R48, R48, R41 ;  /* 0x000000293030723e */ /* 0x000fe200000000ff */
[----:B-1----:R-:W-:Y:S01]  /*3560*/  FADD R0, R54, R87 ;  /* 0x0000005736007221 */ /* 0x002fe20000000000 */
[----:B------:R-:W-:Y:S02]  /*3570*/  F2FP.F16.F32.PACK_AB R54, R22, R27 ;  /* 0x0000001b1636723e */ /* 0x000fe400000000ff */
[----:B------:R-:W-:Y:S02]  /*3580*/  F2FP.F16.F32.PACK_AB R27, R60, R35 ;  /* 0x000000233c1b723e */ /* 0x000fe400000000ff */
[----:B------:R-:W-:Y:S02]  /*3590*/  F2FP.F16.F32.PACK_AB R50, R20, R45 ;  /* 0x0000002d1432723e */ /* 0x000fe400000000ff */
[----:B------:R-:W-:Y:S02]  /*35a0*/  F2FP.F16.F32.PACK_AB R29, R64, R39 ;  /* 0x00000027401d723e */ /* 0x000fe400000000ff */
[----:B------:R-:W-:-:S02]  /*35b0*/  F2FP.F16.F32.PACK_AB R31, R68, R43 ;  /* 0x0000002b441f723e */ /* 0x000fc400000000ff */
[----:B------:R-:W-:Y:S02]  /*35c0*/  F2FP.F16.F32.PACK_AB R33, R72, R47 ;  /* 0x0000002f4821723e */ /* 0x000fe400000000ff */
        /* <DEDUP_REMOVED lines=13> */
[----:B------:R-:W-:Y:S01]  /*36a0*/  F2FP.F16.F32.PACK_AB R53, R83, R84 ;  /* 0x000000545335723e */ /* 0x000fe200000000ff */
[----:B------:R-:W-:Y:S06]  /*36b0*/  @!P0 BRA `(.L_x_19) ;  /* 0x0000000000048947 */ /* 0x000fec0003800000 */
[----:B------:R-:W-:Y:S01]  /*36c0*/  BPT.TRAP 0x1 ;  /* 0x000000040000795c */ /* 0x000fe20000300000 */
.L_x_19:
[----:B------:R-:W1:Y:S02]  /*36d0*/  SYNCS.PHASECHK.TRANS64.TRYWAIT P1, [UR37+0x6008], R7 ;  /* 0x00600807ff0075a7 */ /* 0x000e640008020165 */
[----:B-1----:R-:W-:Y:S05]  /*36e0*/  @!P1 BRA `(.L_x_20) ;  /* 0x0000007800989947 */ /* 0x002fea0003800000 */
.L_x_102:
[----:B------:R-:W-:Y:S01]  /*36f0*/  UIADD3 UR6, UR8, 0x100, URZ ;  /* 0x0000010008067890 */ /* 0x000fe2000fffe03f */
[----:B------:R-:W-:Y:S01]  /*3700*/  WARPGROUP.ARRIVE ;  /* 0x00000000000079c5 */ /* 0x000fe20000000000 */
[----:B------:R-:W-:Y:S01]  /*3710*/  UMOV UR7, 0xc0000010 ;  /* 0xc000001000077882 */ /* 0x000fe20000000000 */
[----:B------:R-:W-:-:S06]  /*3720*/  F2FP.F16.F32.PACK_AB R55, R57, R86 ;  /* 0x000000563937723e */ /* 0x000fcc00000000ff */
[----:B------:R-:W-:Y:S01]  /*3730*/  HGMMA.64x16x16.F32 R88, R24, gdesc[UR4].tnspB, RZ, !UPT, gsb0 ;  /* 0x4020000418587df0 */ /* 0x000fe2000c0008ff */
[----:B------:R-:W-:Y:S01]  /*3740*/  UIADD3 UR6, UR8, 0x120, URZ ;  /* 0x0000012008067890 */ /* 0x000fe2000fffe03f */
[----:B------:R-:W-:Y:S01]  /*3750*/  UMOV UR7, 0xc0000010 ;  /* 0xc000001000077882 */ /* 0x000fe20000000000 */
[----:B------:R-:W-:Y:S02]  /*3760*/  WARPGROUP.DEPBAR.LE gsb0, 0x0 ;  /* 0x00008000000079c5 */ /* 0x000fe40000010000 */
[----:B------:R-:W-:-:S06]  /*3770*/  WARPGROUP.ARRIVE ;  /* 0x00000000000079c5 */ /* 0x000fcc0000000000 */
[----:B------:R-:W-:Y:S01]  /*3780*/  HGMMA.64x16x16.F32 R88, R28, gdesc[UR4].tnspB, R88, gsb0 ;  /* 0x402000041c587df0 */ /* 0x000fe20008000858 */
        /* <DEDUP_REMOVED lines=29> */
[----:B------:R-:W-:Y:S03]  /*3960*/  HGMMA.64x16x16.F32 R88, R52, gdesc[UR4].tnspB, R88, gsb0 ;  /* 0x4020000434587df0 */ /* 0x000fe60008000858 */
[----:B------:R-:W-:Y:S02]  /*3970*/  WARPGROUP.DEPBAR.LE gsb0, 0x0 ;  /* 0x00008000000079c5 */ /* 0x000fe40000010000 */
[----:B------:R-:W-:Y:S05]  /*3980*/  @!P0 BRA `(.L_x_21) ;  /* 0x0000000000048947 */ /* 0x000fea0003800000 */
[----:B------:R-:W-:Y:S01]  /*3990*/  BPT.TRAP 0x1 ;  /* 0x000000040000795c */ /* 0x000fe20000300000 */
.L_x_21:
[----:B------:R-:W-:Y:S01]  /*39a0*/  UISETP.EQ.AND UP0, UPT, UR36, URZ, !UP0 ;  /* 0x0000003f2400728c */ /* 0x000fe2000c702270 */
[----:B-1----:R-:W-:Y:S01]  /*39b0*/  IMAD.MOV.U32 R7, RZ, RZ, RZ ;  /* 0x000000ffff077224 */ /* 0x002fe200078e00ff */
[----:B------:R-:W-:Y:S02]  /*39c0*/  UIADD3 UR6, UR37, 0x6028, URZ ;  /* 0x0000602825067890 */ /* 0x000fe4000fffe03f */
[----:B------:R-:W-:Y:S02]  /*39d0*/  USEL UR7, URZ, 0x1, !UP0 ;  /* 0x000000013f077887 */ /* 0x000fe4000c000000 */
[----:B------:R-:W-:Y:S02]  /*39e0*/  UPRMT UR6, URZ, 0x654, UR6 ;  /* 0x000006543f067896 */ /* 0x000fe40008000006 */
[----:B------:R-:W-:-:S04]  /*39f0*/  USEL UR7, UR7, 0x2, UP1 ;  /* 0x0000000207077887 */ /* 0x000fc80008800000 */
[----:B------:R-:W-:-:S03]  /*3a00*/  UISETP.GT.U32.AND UP0, UPT, UR7, 0x1, UPT ;  /* 0x000000010700788c */ /* 0x000fc6000bf04070 */
[----:B------:R-:W-:Y:S03]  /*3a10*/  SYNCS.ARRIVE.TRANS64.RED.A1T0 RZ, [UR6], RZ ;  /* 0x000000ffffff79a7 */ /* 0x000fe60008100406 */
[----:B------:R-:W-:-:S13]  /*3a20*/  PLOP3.LUT P1, PT, PT, PT, UP0, 0x80, 0x0 ;  /* 0x000000000000781c */ /* 0x000fda0003f2f008 */
[----:B------:R-:W-:Y:S05]  /*3a30*/  @P1 BRA `(.L_x_22) ;  /* 0x0000000000041947 */ /* 0x000fea0003800000 */
[----:B------:R-:W-:Y:S01]  /*3a40*/  BPT.TRAP 0x1 ;  /* 0x000000040000795c */ /* 0x000fe20000300000 */
.L_x_22:
[C---:B------:R-:W-:Y:S01]  /*3a50*/  ISETP.GE.AND P2, PT, R6.reuse, 0x101, PT ;  /* 0x000001010600780c */ /* 0x040fe20003f46270 */
[----:B------:R-:W-:Y:S01]  /*3a60*/  UMOV UR9, 0x1 ;  /* 0x0000000100097882 */ /* 0x000fe20000000000 */
[----:B------:R-:W-:Y:S01]  /*3a70*/  IADD3 R8, R6, 0x7f, RZ ;  /* 0x0000007f06087810 */ /* 0x000fe20007ffe0ff */
[----:B------:R-:W-:Y:S01]  /*3a80*/  UMOV UR11, 0x2 ;  /* 0x00000002000b7882 */ /* 0x000fe20000000000 */
[----:B------:R-:W-:Y:S02]  /*3a90*/  VIADD R3, R3, 0x80 ;  /* 0x0000008003037836 */ /* 0x000fe40000000000 */
[----:B------:R-:W-:-:S04]  /*3aa0*/  SHF.R.S32.HI R9, RZ, 0x1f, R8 ;  /* 0x0000001fff097819 */ /* 0x000fc80000011408 */
[----:B------:R-:W-:-:S04]  /*3ab0*/  LEA.HI R9, R9, R8, RZ, 0x7 ;  /* 0x0000000809097211 */ /* 0x000fc800078f38ff */
[----:B------:R-:W-:Y:S01]  /*3ac0*/  LEA.HI.SX32 R6, R9, 0xffffffff, 0x19 ;  /* 0xffffffff09067811 */ /* 0x000fe200078fcaff */
[----:B------:R-:W-:Y:S06]  /*3ad0*/  @!P2 BRA `(.L_x_23) ;  /* 0x0000002400c8a947 */ /* 0x000fec0003800000 */
[----:B------:R-:W-:Y:S01]  /*3ae0*/  IMAD.MOV.U32 R11, RZ, RZ, R4 ;  /* 0x000000ffff0b7224 */ /* 0x000fe200078e0004 */
[----:B------:R-:W-:Y:S01]  /*3af0*/  MOV R9, R5 ;  /* 0x0000000500097202 */ /* 0x000fe20000000f00 */
[----:B------:R-:W-:Y:S01]  /*3b00*/  IMAD.MOV.U32 R7, RZ, RZ, RZ ;  /* 0x000000ffff077224 */ /* 0x000fe200078e00ff */
[----:B------:R-:W-:Y:S01]  /*3b10*/  UMOV UR11, 0x2 ;  /* 0x00000002000b7882 */ /* 0x000fe20000000000 */
[----:B------:R-:W-:Y:S01]  /*3b20*/  UMOV UR9, 0x1 ;  /* 0x0000000100097882 */ /* 0x000fe20000000000 */
[----:B------:R-:W-:-:S05]  /*3b30*/  ULDC UR13, c[0x0][0x604] ;  /* 0x00018100000d7ab9 */ /* 0x000fca0000000800 */
.L_x_34:
[----:B------:R-:W-:-:S13]  /*3b40*/  PLOP3.LUT P3, PT, PT, PT, UP1, 0x80, 0x0 ;  /* 0x000000000000781c */ /* 0x000fda0003f6f018 */
[----:B------:R-:W-:Y:S05]  /*3b50*/  @!P3 BRA `(.L_x_24) ;  /* 0x000000000004b947 */ /* 0x000fea0003800000 */
[----:B------:R-:W-:Y:S01]  /*3b60*/  BPT.TRAP 0x1 ;  /* 0x000000040000795c */ /* 0x000fe20000300000 */
.L_x_24:
[----:B------:R-:W-:Y:S01]  /*3b70*/  ULEA UR6, UR11, UR37, 0x3 ;  /* 0x000000250b067291 */ /* 0x000fe2000f8e183f */
[----:B------:R-:W-:-:S08]  /*3b80*/  SHF.L.U32 R4, R7, 0x1f, RZ ;  /* 0x0000001f07047819 */ /* 0x000fd000000006ff */
[----:B------:R-:W1:Y:S02]  /*3b90*/  SYNCS.PHASECHK.TRANS64.TRYWAIT P2, [UR6+0x6000], R4 ;  /* 0x00600004ff0075a7 */ /* 0x000e640008040146 */
[----:B-1----:R-:W-:Y:S05]  /*3ba0*/  @!P2 BRA `(.L_x_25) ;  /* 0x000000740080a947 */ /* 0x002fea0003800000 */
.L_x_103:
[----:B------:R-:W-:Y:S01]  /*3bb0*/  ULEA UR6, UR11, UR10, 0x8 ;  /* 0x0000000a0b067291 */ /* 0x000fe2000f8e403f */
[----:B------:R-:W-:Y:S01]  /*3bc0*/  WARPGROUP.ARRIVE ;  /* 0x00000000000079c5 */ /* 0x000fe20000000000 */
[----:B------:R-:W-:Y:S01]  /*3bd0*/  UMOV UR7, 0xc0000010 ;  /* 0xc000001000077882 */ /* 0x000fe20000000000 */
[----:B------:R-:W-:-:S04]  /*3be0*/  UIADD3 UR11, UR11, 0x1, URZ ;  /* 0x000000010b0b7890 */ /* 0x000fc8000fffe03f */
[----:B------:R-:W-:Y:S02]  /*3bf0*/  UISETP.NE.AND UP0, UPT, UR11, 0x5, UPT ;  /* 0x000000050b00788c */ /* 0x000fe4000bf05270 */
[----:B------:R-:W-:Y:S02]  /*3c00*/  HGMMA.64x128x16.F32 R24, gdesc[UR4], RZ, !UPT, gsb0 ;  /* 0x01e00000041879f0 */ /* 0x000fe4000c0008ff */
[----:B------:R-:W-:Y:S02]  /*3c10*/  USEL UR6, URZ, 0x1, UP0 ;  /* 0x000000013f067887 */ /* 0x000fe40008000000 */
[----:B------:R-:W-:-:S04]  /*3c20*/  USEL UR11, UR11, URZ, UP0 ;  /* 0x0000003f0b0b7287 */ /* 0x000fc80008000000 */
[----:B------:R-:W-:Y:S01]  /*3c30*/  LOP3.LUT R7, R7, UR6, RZ, 0x3c, !PT ;  /* 0x0000000607077c12 */ /* 0x000fe2000f8e3cff */
[----:B------:R-:W-:Y:S02]  /*3c40*/  WARPGROUP.DEPBAR.LE gsb0, 0x0 ;  /* 0x00008000000079c5 */ /* 0x000fe40000010000 */
[----:B------:R-:W-:Y:S05]  /*3c50*/  @!P3 BRA `(.L_x_26) ;  /* 0x000000000004b947 */ /* 0x000fea0003800000 */
[----:B------:R-:W-:Y:S01]  /*3c60*/  BPT.TRAP 0x1 ;  /* 0x000000040000795c */ /* 0x000fe20000300000 */
.L_x_26:
[----:B-1----:R-:W-:Y:S01]  /*3c70*/  FMNMX R4, R24, R11, !PT ;  /* 0x0000000b18047209 */ /* 0x002fe20007800000 */
[----:B------:R-:W-:Y:S01]  /*3c80*/  ULEA UR6, UR11, UR37, 0x3 ;  /* 0x000000250b067291 */ /* 0x000fe2000f8e183f */
[----:B------:R-:W-:Y:S02]  /*3c90*/  FMNMX R10, R26, R9, !PT ;  /* 0x000000091a0a7209 */ /* 0x000fe40007800000 */
[----:B------:R-:W-:-:S04]  /*3ca0*/  FMNMX R5, R25, R4, !PT ;  /* 0x0000000419057209 */ /* 0x000fc80007800000 */
        /* <DEDUP_REMOVED lines=29> */
[----:B------:R-:W-:-:S05]  /*3e80*/  FMNMX R5, R85, R4, !PT ;  /* 0x0000000455057209 */ /* 0x000fca0007800000 */
[----:B------:R-:W1:Y:S02]  /*3e90*/  SHFL.BFLY PT, R4, R5, 0x1, 0x1f ;  /* 0x0c201f0005047f89 */ /* 0x000e6400000e0000 */
[----:B-1----:R-:W-:-:S05]  /*3ea0*/  FMNMX R8, R5, R4, !PT ;  /* 0x0000000405087209 */ /* 0x002fca0007800000 */
[----:B------:R-:W1:Y:S02]  /*3eb0*/  SHFL.BFLY PT, R13, R8, 0x2, 0x1f ;  /* 0x0c401f00080d7f89 */ /* 0x000e6400000e0000 */
[----:B-1----:R-:W-:Y:S02]  /*3ec0*/  FMNMX R4, R8, R13, !PT ;  /* 0x0000000d08047209 */ /* 0x002fe40007800000 */
[----:B------:R-:W-:Y:S02]  /*3ed0*/  FMNMX R13, R27, R10, !PT ;  /* 0x0000000a1b0d7209 */ /* 0x000fe40007800000 */
[----:B------:R-:W-:Y:S02]  /*3ee0*/  FSETP.NEU.AND P2, PT, R4, -INF , PT ;  /* 0xff8000000400780b */ /* 0x000fe40003f4d000 */
[----:B------:R-:W-:Y:S02]  /*3ef0*/  FMNMX R10, R30, R13, !PT ;  /* 0x0000000d1e0a7209 */ /* 0x000fe40007800000 */
[----:B------:R-:W-:-:S02]  /*3f00*/  FSEL R14, R4, RZ, P2 ;  /* 0x000000ff040e7208 */ /* 0x000fc40001000000 */
[----:B------:R-:W-:-:S03]  /*3f10*/  FMNMX R5, R31, R10, !PT ;  /* 0x0000000a1f057209 */ /* 0x000fc60007800000 */
[----:B------:R-:W-:Y:S01]  /*3f20*/  FMUL R96, R14, UR13 ;  /* 0x0000000d0e607c20 */ /* 0x000fe20008400000 */
[----:B------:R-:W-:Y:S01]  /*3f30*/  FMNMX R10, R34, R5, !PT ;  /* 0x00000005220a7209 */ /* 0x000fe20007800000 */
[----:B------:R-:W-:Y:S02]  /*3f40*/  FADD R14, -R14, R11 ;  /* 0x0000000b0e0e7221 */ /* 0x000fe40000000100 */
[--C-:B------:R-:W-:Y:S01]  /*3f50*/  FFMA R24, R24, UR13, -R96.reuse ;  /* 0x0000000d18187c23 */ /* 0x100fe20008000860 */
[--C-:B------:R-:W-:Y:S01]  /*3f60*/  FFMA R13, R25, UR13, -R96.reuse ;  /* 0x0000000d190d7c23 */ /* 0x100fe20008000860 */
[----:B------:R-:W-:Y:S01]  /*3f70*/  FMNMX R5, R35, R10, !PT ;  /* 0x0000000a23057209 */ /* 0x000fe20007800000 */
[--C-:B------:R-:W-:Y:S01]  /*3f80*/  FFMA R17, R33, UR13, -R96.reuse ;  /* 0x0000000d21117c23 */ /* 0x100fe20008000860 */
[--C-:B------:R-:W-:Y:S01]  /*3f90*/  FFMA R8, R28, UR13, -R96.reuse ;  /* 0x0000000d1c087c23 */ /* 0x100fe20008000860 */
[----:B------:R-:W-:Y:S01]  /*3fa0*/  FSETP.GEU.AND P6, PT, R24, -126, PT ;  /* 0xc2fc00001800780b */ /* 0x000fe20003fce000 */
[--C-:B------:R-:W-:Y:S01]  /*3fb0*/  FFMA R15, R29, UR13, -R96.reuse ;  /* 0x0000000d1d0f7c23 */ /* 0x100fe20008000860 */
[----:B------:R-:W-:Y:S01]  /*3fc0*/  FSETP.GEU.AND P3, PT, R13, -126, PT ;  /* 0xc2fc00000d00780b */ /* 0x000fe20003f6e000 */
[--C-:B------:R-:W-:Y:S01]  /*3fd0*/  FFMA R28, R32, UR13, -R96.reuse ;  /* 0x0000000d201c7c23 */ /* 0x100fe20008000860 */
[----:B------:R-:W-:Y:S01]  /*3fe0*/  FMNMX R10, R38, R5, !PT ;  /* 0x00000005260a7209 */ /* 0x000fe20007800000 */
        /* <DEDUP_REMOVED lines=8> */
[----:B------:R-:W-:Y:S01]  /*4070*/  @!P6 FMUL R24, R24, 0.5 ;  /* 0x3f0000001818e820 */ /* 0x000fe20000400000 */
[----:B------:R-:W-:Y:S01]  /*4080*/  FSETP.GEU.AND P2, PT, R28, -126, PT ;  /* 0xc2fc00001c00780b */ /* 0x000fe20003f4e000 */
[----:B------:R-:W-:Y:S01]  /*4090*/  @!P3 FMUL R13, R13, 0.5 ;  /* 0x3f0000000d0db820 */ /* 0x000fe20000400000 */
[----:B------:R-:W-:Y:S01]  /*40a0*/  FMNMX R5, R43, R10, !PT ;  /* 0x0000000a2b057209 */ /* 0x000fe20007800000 */
[--C-:B------:R-:W-:Y:S01]  /*40b0*/  FFMA R10, R36, UR13, -R96.reuse ;  /* 0x0000000d240a7c23 */ /* 0x100fe20008000860 */
[--C-:B------:R-:W-:Y:S01]  /*40c0*/  FFMA R41, R53, UR13, -R96.reuse ;  /* 0x0000000d35297c23 */ /* 0x100fe20008000860 */
[----:B------:R-:W1:Y:S01]  /*40d0*/  MUFU.EX2 R24, R24 ;  /* 0x0000001800187308 */ /* 0x000e620000000800 */
[----:B------:R-:W-:Y:S01]  /*40e0*/  FMNMX R12, R46, R5, !PT ;  /* 0x000000052e0c7209 */ /* 0x000fe20007800000 */
[----:B------:R-:W-:Y:S01]  /*40f0*/  @!P4 FMUL R8, R8, 0.5 ;  /* 0x3f0000000808c820 */ /* 0x000fe20000400000 */
[--C-:B------:R-:W-:Y:S01]  /*4100*/  FFMA R36, R48, UR13, -R96.reuse ;  /* 0x0000000d30247c23 */ /* 0x100fe20008000860 */
[----:B------:R-:W-:Y:S01]  /*4110*/  @!P5 FMUL R15, R15, 0.5 ;  /* 0x3f0000000f0fd820 */ /* 0x000fe20000400000 */
[----:B------:R-:W-:Y:S01]  /*4120*/  FMNMX R5, R47, R12, !PT ;  /* 0x0000000c2f057209 */ /* 0x000fe20007800000 */
[--C-:B------:R-:W-:Y:S01]  /*4130*/  FFMA R37, R49, UR13, -R96.reuse ;  /* 0x0000000d31257c23 */ /* 0x100fe20008000860 */
[--C-:B------:R-:W-:Y:S01]  /*4140*/  FFMA R45, R56, UR13, -R96.reuse ;  /* 0x0000000d382d7c23 */ /* 0x100fe20008000860 */
[----:B------:R-:W2:Y:S01]  /*4150*/  MUFU.EX2 R13, R13 ;  /* 0x0000000d000d7308 */ /* 0x000ea20000000800 */
[----:B------:R-:W-:Y:S01]  /*4160*/  FMNMX R12, R50, R5, !PT ;  /* 0x00000005320c7209 */ /* 0x000fe20007800000 */
[----:B------:R-:W-:Y:S01]  /*4170*/  @!P2 FMUL R28, R28, 0.5 ;  /* 0x3f0000001c1ca820 */ /* 0x000fe20000400000 */
[--C-:B------:R-:W-:Y:S01]  /*4180*/  FFMA R53, R64, UR13, -R96.reuse ;  /* 0x0000000d40357c23 */ /* 0x100fe20008000860 */
[--C-:B------:R-:W-:Y:S01]  /*4190*/  FFMA R40, R57, UR13, -R96.reuse ;  /* 0x0000000d39287c23 */ /* 0x100fe20008000860 */
[----:B------:R-:W-:Y:S01]  /*41a0*/  FMNMX R5, R51, R12, !PT ;  /* 0x0000000c33057209 */ /* 0x000fe20007800000 */
[--C-:B------:R-:W-:Y:S01]  /*41b0*/  FFMA R49, R60, UR13, -R96.reuse ;  /* 0x0000000d3c317c23 */ /* 0x100fe20008000860 */
[--C-:B------:R-:W-:Y:S01]  /*41c0*/  FFMA R48, R73, UR13, -R96.reuse ;  /* 0x0000000d49307c23 */ /* 0x100fe20008000860 */
[----:B------:R-:W3:Y:S01]  /*41d0*/  MUFU.EX2 R8, R8 ;  /* 0x0000000800087308 */ /* 0x000ee20000000800 */
[----:B-1----:R-:W-:Y:S01]  /*41e0*/  @!P6 FMUL R24, R24, R24 ;  /* 0x000000181818e220 */ /* 0x002fe20000400000 */
[----:B------:R-:W-:Y:S01]  /*41f0*/  FSETP.GEU.AND P6, PT, R17, -126, PT ;  /* 0xc2fc00001100780b */ /* 0x000fe20003fce000 */
[--C-:B------:R-:W-:Y:S01]  /*4200*/  FFMA R57, R68, UR13, -R96.reuse ;  /* 0x0000000d44397c23 */ /* 0x100fe20008000860 */
[----:B------:R-:W-:Y:S01]  /*4210*/  FMNMX R12, R54, R5, !PT ;  /* 0x00000005360c7209 */ /* 0x000fe20007800000 */
[--C-:B------:R-:W-:Y:S01]  /*4220*/  FFMA R56, R85, UR13, -R96.reuse ;  /* 0x0000000d55387c23 */ /* 0x100fe20008000860 */
[----:B------:R-:W-:Y:S01]  /*4230*/  FFMA R73, R84, UR13, -R96 ;  /* 0x0000000d54497c23 */ /* 0x000fe20008000860 */
[----:B------:R-:W-:Y:S01]  /*4240*/  FMUL R14, R14, UR13 ;  /* 0x0000000d0e0e7c20 */ /* 0x000fe20008400000 */
[----:B------:R-:W1:Y:S01]  /*4250*/  MUFU.EX2 R15, R15 ;  /* 0x0000000f000f7308 */ /* 0x000e620000000800 */
[----:B--2---:R-:W-:Y:S01]  /*4260*/  @!P3 FMUL R13, R13, R13 ;  /* 0x0000000d0d0db220 */ /* 0x004fe20000400000 */
[----:B------:R-:W-:-:S02]  /*4270*/  FSETP.GEU.AND P3, PT, R10, -126, PT ;  /* 0xc2fc00000a00780b */ /* 0x000fc40003f6e000 */
[----:B------:R-:W-:Y:S01]  /*4280*/  FMNMX R5, R55, R12, !PT ;  /* 0x0000000c37057209 */ /* 0x000fe20007800000 */
[--C-:B------:R-:W-:Y:S01]  /*4290*/  FFMA R12, R44, UR13, -R96.reuse ;  /* 0x0000000d2c0c7c23 */ /* 0x100fe20008000860 */
[--C-:B------:R-:W-:Y:S01]  /*42a0*/  FFMA R44, R65, UR13, -R96.reuse ;  /* 0x0000000d412c7c23 */ /* 0x100fe20008000860 */
[----:B------:R-:W-:Y:S01]  /*42b0*/  @!P6 FMUL R17, R17, 0.5 ;  /* 0x3f0000001111e820 */ /* 0x000fe20000400000 */
[----:B------:R-:W2:Y:S01]  /*42c0*/  MUFU.EX2 R28, R28 ;  /* 0x0000001c001c7308 */ /* 0x000ea20000000800 */
[----:B---3--:R-:W-:Y:S01]  /*42d0*/  @!P4 FMUL R8, R8, R8 ;  /* 0x000000080808c220 */ /* 0x008fe20000400000 */
[----:B------:R-:W-:Y:S01]  /*42e0*/  FSETP.GEU.AND P4, PT, R19, -126, PT ;  /* 0xc2fc00001300780b */ /* 0x000fe20003f8e000 */
[----:B------:R-:W-:Y:S01]  /*42f0*/  FFMA R65, R76, UR13, -R96 ;  /* 0x0000000d4c417c23 */ /* 0x000fe20008000860 */
[----:B------:R-:W-:-:S03]  /*4300*/  FMNMX R16, R58, R5, !PT ;  /* 0x000000053a107209 */ /* 0x000fc60007800000 */
[----:B------:R-:W-:Y:S01]  /*4310*/  @!P3 FMUL R10, R10, 0.5 ;  /* 0x3f0000000a0ab820 */ /* 0x000fe20000400000 */
[----:B------:R-:W3:Y:S01]  /*4320*/  MUFU.EX2 R17, R17 ;  /* 0x0000001100117308 */ /* 0x000ee20000000800 */
[----:B-1----:R-:W-:Y:S01]  /*4330*/  @!P5 FMUL R15, R15, R15 ;  /* 0x0000000f0f0fd220 */ /* 0x002fe20000400000 */
[----:B------:R-:W-:Y:S02]  /*4340*/  FSETP.GEU.AND P5, PT, R32, -126, PT ;  /* 0xc2fc00002000780b */ /* 0x000fe40003fae000 */
[----:B------:R-:W-:-:S03]  /*4350*/  FMNMX R5, R59, R16, !PT ;  /* 0x000000103b057209 */ /* 0x000fc60007800000 */
[----:B------:R-:W-:Y:S01]  /*4360*/  @!P4 FMUL R19, R19, 0.5 ;  /* 0x3f0000001313c820 */ /* 0x000fe20000400000 */
[----:B------:R-:W1:Y:S01]  /*4370*/  MUFU.EX2 R10, R10 ;  /* 0x0000000a000a7308 */ /* 0x000e620000000800 */
        /* <DEDUP_REMOVED lines=17> */
[----:B------:R-:W-:Y:S01]  /*4490*/  FMNMX R5, R67, R16, !PT ;  /* 0x0000001043057209 */ /* 0x000fe20007800000 */
[----:B------:R-:W-:Y:S02]  /*44a0*/  FFMA R16, R52, UR13, -R96 ;  /* 0x0000000d34107c23 */ /* 0x000fe40008000860 */
[----:B------:R-:W-:Y:S01]  /*44b0*/  @!P3 FMUL R23, R23, 0.5 ;  /* 0x3f0000001717b820 */ /* 0x000fe20000400000 */
[----:B------:R-:W2:Y:S01]  /*44c0*/  MUFU.EX2 R12, R12 ;  /* 0x0000000c000c7308 */ /* 0x000ea20000000800 */
[----:B---3--:R-:W-:Y:S01]  /*44d0*/  @!P5 FMUL R32, R32, R32 ;  /* 0x000000202020d220 */ /* 0x008fe20000400000 */
[----:B------:R-:W-:-:S02]  /*44e0*/  FSETP.GEU.AND P5, PT, R37, -126, PT ;  /* 0xc2fc00002500780b */ /* 0x000fc40003fae000 */
[----:B------:R-:W-:-:S03]  /*44f0*/  FMNMX R18, R70, R5, !PT ;  /* 0x0000000546127209 */ /* 0x000fc60007800000 */
[----:B------:R-:W-:Y:S01]  /*4500*/  @!P4 FMUL R36, R36, 0.5 ;  /* 0x3f0000002424c820 */ /* 0x000fe20000400000 */
[----:B------:R-:W3:Y:S01]  /*4510*/  MUFU.EX2 R23, R23 ;  /* 0x0000001700177308 */ /* 0x000ee20000000800 */
[----:B------:R-:W-:Y:S01]  /*4520*/  FMNMX R5, R71, R18, !PT ;  /* 0x0000001247057209 */ /* 0x000fe20007800000 */
[----:B-1----:R-:W-:Y:S01]  /*4530*/  @!P2 FMUL R21, R21, R21 ;  /* 0x000000151515a220 */ /* 0x002fe20000400000 */
[----:B------:R-:W-:Y:S02]  /*4540*/  FSETP.GEU.AND P2, PT, R16, -126, PT ;  /* 0xc2fc00001000780b */ /* 0x000fe40003f4e000 */
[----:B------:R-:W-:Y:S02]  /*4550*/  FMNMX R18, R74, R5, !PT ;  /* 0x000000054a127209 */ /* 0x000fe40007800000 */
[----:B------:R-:W-:Y:S01]  /*4560*/  @!P5 FMUL R37, R37, 0.5 ;  /* 0x3f0000002525d820 */ /* 0x000fe20000400000 */
[----:B------:R-:W1:Y:S01]  /*4570*/  MUFU.EX2 R36, R36 ;  /* 0x0000002400247308 */ /* 0x000e620000000800 */
[----:B--2---:R-:W-:Y:S01]  /*4580*/  @!P6 FMUL R12, R12, R12 ;  /* 0x0000000c0c0ce220 */ /* 0x004fe20000400000 */
[----:B------:R-:W-:-:S02]  /*4590*/  FSETP.GEU.AND P6, PT, R41, -126, PT ;  /* 0xc2fc00002900780b */ /* 0x000fc40003fce000 */
[----:B------:R-:W-:-:S04]  /*45a0*/  FMNMX R5, R75, R18, !PT ;  /* 0x000000124b057209 */ /* 0x000fc80007800000 */
[----:B------:R-:W2:Y:S01]  /*45b0*/  MUFU.EX2 R37, R37 ;  /* 0x0000002500257308 */ /* 0x000ea20000000800 */
[----:B---3--:R-:W-:Y:S01]  /*45c0*/  @!P3 FMUL R23, R23, R23 ;  /* 0x000000171717b220 */ /* 0x008fe20000400000 */
[----:B------:R-:W-:Y:S01]  /*45d0*/  FSETP.GEU.AND P3, PT, R45, -126, PT ;  /* 0xc2fc00002d00780b */ /* 0x000fe20003f6e000 */
[----:B------:R-:W-:Y:S01]  /*45e0*/  @!P2 FMUL R16, R16, 0.5 ;  /* 0x3f0000001010a820 */ /* 0x000fe20000400000 */
[----:B------:R-:W-:-:S03]  /*45f0*/  FMNMX R18, R78, R5, !PT ;  /* 0x000000054e127209 */ /* 0x000fc60007800000 */
[----:B------:R-:W-:Y:S01]  /*4600*/  @!P6 FMUL R41, R41, 0.5 ;  /* 0x3f0000002929e820 */ /* 0x000fe20000400000 */
[----:B------:R-:W-:Y:S01]  /*4610*/  FMNMX R5, R79, R18, !PT ;  /* 0x000000124f057209 */ /* 0x000fe20007800000 */
[----:B------:R-:W3:Y:S01]  /*4620*/  MUFU.EX2 R16, R16 ;  /* 0x0000001000107308 */ /* 0x000ee20000000800 */
[----:B-1----:R-:W-:Y:S01]  /*4630*/  @!P4 FMUL R36, R36, R36 ;  /* 0x000000242424c220 */ /* 0x002fe20000400000 */
[----:B------:R-:W-:Y:S02]  /*4640*/  FSETP.GEU.AND P4, PT, R40, -126, PT ;  /* 0xc2fc00002800780b */ /* 0x000fe40003f8e000 */
[----:B------:R-:W-:Y:S02]  /*4650*/  FMNMX R18, R82, R5, !PT ;  /* 0x0000000552127209 */ /* 0x000fe40007800000 */
[----:B------:R-:W-:Y:S02]  /*4660*/  @!P3 FMUL R45, R45, 0.5 ;  /* 0x3f0000002d2db820 */ /* 0x000fe40000400000 */
[----:B------:R-:W1:Y:S01]  /*4670*/  MUFU.EX2 R41, R41 ;  /* 0x0000002900297308 */ /* 0x000e620000000800 */
[----:B--2---:R-:W-:Y:S01]  /*4680*/  @!P5 FMUL R37, R37, R37 ;  /* 0x000000252525d220 */ /* 0x004fe20000400000 */
[----:B------:R-:W-:Y:S01]  /*4690*/  FMNMX R5, R83, R18, !PT ;  /* 0x0000001253057209 */ /* 0x000fe20007800000 */
[--C-:B------:R-:W-:Y:S01]  /*46a0*/  FFMA R18, R61, UR13, -R96.reuse ;  /* 0x0000000d3d127c23 */ /* 0x100fe20008000860 */
[----:B------:R-:W-:Y:S01]  /*46b0*/  FSETP.GEU.AND P5, PT, R49, -126, PT ;  /* 0xc2fc00003100780b */ /* 0x000fe20003fae000 */
[--C-:B------:R-:W-:Y:S01]  /*46c0*/  FFMA R61, R72, UR13, -R96.reuse ;  /* 0x0000000d483d7c23 */ /* 0x100fe20008000860 */
[----:B------:R-:W-:Y:S01]  /*46d0*/  FMNMX R20, R86, R5, !PT ;  /* 0x0000000556147209 */ /* 0x000fe20007800000 */
[----:B------:R-:W-:Y:S01]  /*46e0*/  @!P4 FMUL R40, R40, 0.5 ;  /* 0x3f0000002828c820 */ /* 0x000fe20000400000 */
[----:B------:R-:W2:Y:S01]  /*46f0*/  MUFU.EX2 R45, R45 ;  /* 0x0000002d002d7308 */ /* 0x000ea20000000800 */
[----:B---3--:R-:W-:Y:S01]  /*4700*/  @!P2 FMUL R16, R16, R16 ;  /* 0x000000101010a220 */ /* 0x008fe20000400000 */
[----:B------:R-:W-:Y:S01]  /*4710*/  FMNMX R5, R87, R20, !PT ;  /* 0x0000001457057209 */ /* 0x000fe20007800000 */
[--C-:B------:R-:W-:Y:S01]  /*4720*/  FFMA R20, R69, UR13, -R96.reuse ;  /* 0x0000000d45147c23 */ /* 0x100fe20008000860 */
[----:B------:R-:W-:Y:S01]  /*4730*/  FSETP.GEU.AND P2, PT, R18, -126, PT ;  /* 0xc2fc00001200780b */ /* 0x000fe20003f4e000 */
[----:B------:R-:W-:-:S02]  /*4740*/  FFMA R69, R80, UR13, -R96 ;  /* 0x0000000d50457c23 */ /* 0x000fc40008000860 */
[----:B------:R-:W3:Y:S01]  /*4750*/  SHFL.BFLY PT, R22, R5, 0x1, 0x1f ;  /* 0x0c201f0005167f89 */ /* 0x000ee200000e0000 */
[----:B------:R-:W4:Y:S01]  /*4760*/  MUFU.EX2 R40, R40 ;  /* 0x0000002800287308 */ /* 0x000f220000000800 */
[----:B-1----:R-:W-:Y:S01]  /*4770*/  @!P6 FMUL R41, R41, R41 ;  /* 0x000000292929e220 */ /* 0x002fe20000400000 */
[----:B------:R-:W-:Y:S01]  /*4780*/  FSETP.GEU.AND P6, PT, R53, -126, PT ;  /* 0xc2fc00003500780b */ /* 0x000fe20003fce000 */
[----:B------:R-:W-:Y:S01]  /*4790*/  @!P5 FMUL R49, R49, 0.5 ;  /* 0x3f0000003131d820 */ /* 0x000fe20000400000 */
[----:B--2---:R-:W-:-:S05]  /*47a0*/  @!P3 FMUL R45, R45, R45 ;  /* 0x0000002d2d2db220 */ /* 0x004fca0000400000 */
[----:B------:R-:W1:Y:S01]  /*47b0*/  MUFU.EX2 R49, R49 ;  /* 0x0000003100317308 */ /* 0x000e620000000800 */
[----:B------:R-:W-:Y:S01]  /*47c0*/  FSETP.GEU.AND P3, PT, R44, -126, PT ;  /* 0xc2fc00002c00780b */ /* 0x000fe20003f6e000 */
[----:B------:R-:W-:-:S04]  /*47d0*/  @!P2 FMUL R18, R18, 0.5 ;  /* 0x3f0000001212a820 */ /* 0x000fc80000400000 */
[----:B------:R-:W-:Y:S01]  /*47e0*/  @!P6 FMUL R53, R53, 0.5 ;  /* 0x3f0000003535e820 */ /* 0x000fe20000400000 */
[----:B----4-:R-:W-:Y:S01]  /*47f0*/  @!P4 FMUL R40, R40, R40 ;  /* 0x000000282828c220 */ /* 0x010fe20000400000 */
[----:B------:R-:W2:Y:S01]  /*4800*/  MUFU.EX2 R18, R18 ;  /* 0x0000001200127308 */ /* 0x000ea20000000800 */
[----:B------:R-:W-:Y:S02]  /*4810*/  FSETP.GEU.AND P4, PT, R57, -126, PT ;  /* 0xc2fc00003900780b */ /* 0x000fe40003f8e000 */
[----:B---3--:R-:W-:-:S03]  /*4820*/  FMNMX R5, R5, R22, !PT ;  /* 0x0000001605057209 */ /* 0x008fc60007800000 */
[----:B------:R-:W-:Y:S01]  /*4830*/  @!P3 FMUL R44, R44, 0.5 ;  /* 0x3f0000002c2cb820 */ /* 0x000fe20000400000 */
[----:B------:R-:W-:Y:S01]  /*4840*/  FFMA R22, R77, UR13, -R96 ;  /* 0x0000000d4d167c23 */ /* 0x000fe20008000860 */
[----:B------:R-:W3:Y:S01]  /*4850*/  MUFU.EX2 R53, R53 ;  /* 0x0000003500357308 */ /* 0x000ee20000000800 */
[----:B-1----:R-:W-:Y:S01]  /*4860*/  @!P5 FMUL R49, R49, R49 ;  /* 0x000000313131d220 */ /* 0x002fe20000400000 */
[----:B------:R-:W-:Y:S01]  /*4870*/  FSETP.GEU.AND P5, PT, R20, -126, PT ;  /* 0xc2fc00001400780b */ /* 0x000fe20003fae000 */
[----:B------:R-:W1:Y:S03]  /*4880*/  SHFL.BFLY PT, R52, R5, 0x2, 0x1f ;  /* 0x0c401f0005347f89 */ /* 0x000e6600000e0000 */
[----:B------:R-:W-:Y:S02]  /*4890*/  @!P4 FMUL R57, R57, 0.5 ;  /* 0x3f0000003939c820 */ /* 0x000fe40000400000 */
[----:B------:R-:W4:Y:S01]  /*48a0*/  MUFU.EX2 R44, R44 ;  /* 0x0000002c002c7308 */ /* 0x000f220000000800 */
[----:B--2---:R-:W-:Y:S01]  /*48b0*/  @!P2 FMUL R18, R18, R18 ;  /* 0x000000121212a220 */ /* 0x004fe20000400000 */
[----:B------:R-:W-:-:S05]  /*48c0*/  FSETP.GEU.AND P2, PT, R61, -126, PT ;  /* 0xc2fc00003d00780b */ /* 0x000fca0003f4e000 */
[----:B------:R-:W-:Y:S01]  /*48d0*/  @!P5 FMUL R20, R20, 0.5 ;  /* 0x3f0000001414d820 */ /* 0x000fe20000400000 */
[----:B------:R-:W2:Y:S01]  /*48e0*/  MUFU.EX2 R57, R57 ;  /* 0x0000003900397308 */ /* 0x000ea20000000800 */
[----:B---3--:R-:W-:Y:S01]  /*48f0*/  @!P6 FMUL R53, R53, R53 ;  /* 0x000000353535e220 */ /* 0x008fe20000400000 */
[----:B------:R-:W-:-:S03]  /*4900*/  FSETP.GEU.AND P6, PT, R48, -126, PT ;  /* 0xc2fc00003000780b */ /* 0x000fc60003fce000 */
[----:B------:R-:W-:Y:S01]  /*4910*/  FADD R11, R28, R53 ;  /* 0x000000351c0b7221 */ /* 0x000fe20000000000 */
[----:B------:R-:W-:Y:S01]  /*4920*/  F2FP.F16.F32.PACK_AB R28, R17, R28 ;  /* 0x0000001c111c723e */ /* 0x000fe200000000ff */
[----:B------:R-:W-:Y:S01]  /*4930*/  @!P2 FMUL R61, R61, 0.5 ;  /* 0x3f0000003d3da820 */ /* 0x000fe20000400000 */
[----:B------:R-:W3:Y:S01]  /*4940*/  MUFU.EX2 R20, R20 ;  /* 0x0000001400147308 */ /* 0x000ee20000000800 */
[----:B----4-:R-:W-:Y:S01]  /*4950*/  @!P3 FMUL R44, R44, R44 ;  /* 0x0000002c2c2cb220 */ /* 0x010fe20000400000 */
[----:B------:R-:W-:Y:S02]  /*4960*/  FSETP.GEU.AND P3, PT, R65, -126, PT ;  /* 0xc2fc00004100780b */ /* 0x000fe40003f6e000 */
[----:B-1----:R-:W-:Y:S01]  /*4970*/  FMNMX R5, R5, R52, !PT ;  /* 0x0000003405057209 */ /* 0x002fe20007800000 */
[----:B------:R-:W-:Y:S02]  /*4980*/  FFMA R52, R81, UR13, -R96 ;  /* 0x0000000d51347c23 */ /* 0x000fe40008000860 */
[----:B------:R-:W-:Y:S01]  /*4990*/  @!P6 FMUL R48, R48, 0.5 ;  /* 0x3f0000003030e820 */ /* 0x000fe20000400000 */
[----:B------:R-:W1:Y:S01]  /*49a0*/  MUFU.EX2 R61, R61 ;  /* 0x0000003d003d7308 */ /* 0x000e620000000800 */
        /* <DEDUP_REMOVED lines=8> */
[----:B-1----:R-:W-:Y:S01]  /*4a30*/  @!P2 FMUL R61, R61, R61 ;  /* 0x0000003d3d3da220 */ /* 0x002fe20000400000 */
[----:B------:R-:W-:-:S04]  /*4a40*/  FSETP.NEU.AND P2, PT, R5, -INF , PT ;  /* 0xff8000000500780b */ /* 0x000fc80003f4d000 */
[----:B------:R-:W-:Y:S01]  /*4a50*/  FSEL R60, R5, RZ, P2 ;  /* 0x000000ff053c7208 */ /* 0x000fe20001000000 */
[----:B------:R-:W-:Y:S01]  /*4a60*/  @!P5 FMUL R69, R69, 0.5 ;  /* 0x3f0000004545d820 */ /* 0x000fe20000400000 */
[----:B------:R-:W1:Y:S01]  /*4a70*/  MUFU.EX2 R22, R22 ;  /* 0x0000001600167308 */ /* 0x000e620000000800 */
[----:B--2---:R-:W-:Y:S01]  /*4a80*/  @!P6 FMUL R48, R48, R48 ;  /* 0x000000303030e220 */ /* 0x004fe20000400000 */
[----:B------:R-:W-:Y:S01]  /*4a90*/  FSETP.GEU.AND P6, PT, R52, -126, PT ;  /* 0xc2fc00003400780b */ /* 0x000fe20003fce000 */
[C---:B------:R-:W-:Y:S01]  /*4aa0*/  FMUL R25, R60.reuse, UR13 ;  /* 0x0000000d3c197c20 */ /* 0x040fe20008400000 */
[----:B------:R-:W-:Y:S01]  /*4ab0*/  FSETP.GEU.AND P2, PT, R73, -126, PT ;  /* 0xc2fc00004900780b */ /* 0x000fe20003f4e000 */
[----:B------:R-:W-:Y:S01]  /*4ac0*/  FADD R77, -R60, R9 ;  /* 0x000000093c4d7221 */ /* 0x000fe20000000100 */
[----:B------:R-:W-:Y:S01]  /*4ad0*/  FADD R9, R24, R45 ;  /* 0x0000002d18097221 */ /* 0x000fe20000000000 */
[--C-:B------:R-:W-:Y:S01]  /*4ae0*/  FFMA R30, R30, UR13, -R25.reuse ;  /* 0x0000000d1e1e7c23 */ /* 0x100fe20008000819 */
[----:B------:R-:W2:Y:S01]  /*4af0*/  MUFU.EX2 R69, R69 ;  /* 0x0000004500457308 */ /* 0x000ea20000000800 */
[----:B---3--:R-:W-:Y:S01]  /*4b00*/  @!P3 FMUL R65, R65, R65 ;  /* 0x000000414141b220 */ /* 0x008fe20000400000 */
[----:B------:R-:W-:Y:S01]  /*4b10*/  FSETP.GEU.AND P3, PT, R56, -126, PT ;  /* 0xc2fc00003800780b */ /* 0x000fe20003f6e000 */
[--C-:B------:R-:W-:Y:S01]  /*4b20*/  FFMA R26, R26, UR13, -R25.reuse ;  /* 0x0000000d1a1a7c23 */ /* 0x100fe20008000819 */
[--C-:B------:R-:W-:Y:S01]  /*4b30*/  FFMA R27, R27, UR13, -R25.reuse ;  /* 0x0000000d1b1b7c23 */ /* 0x100fe20008000819 */
[--C-:B------:R-:W-:Y:S01]  /*4b40*/  FFMA R29, R31, UR13, -R25.reuse ;  /* 0x0000000d1f1d7c23 */ /* 0x100fe20008000819 */
[--C-:B------:R-:W-:Y:S01]  /*4b50*/  FFMA R34, R34, UR13, -R25.reuse ;  /* 0x0000000d22227c23 */ /* 0x100fe20008000819 */
[----:B------:R-:W-:Y:S01]  /*4b60*/  @!P6 FMUL R52, R52, 0.5 ;  /* 0x3f0000003434e820 */ /* 0x000fe20000400000 */
[--C-:B------:R-:W-:Y:S01]  /*4b70*/  FFMA R38, R38, UR13, -R25.reuse ;  /* 0x0000000d26267c23 */ /* 0x100fe20008000819 */
[----:B-1----:R-:W-:Y:S01]  /*4b80*/  @!P4 FMUL R22, R22, R22 ;  /* 0x000000161616c220 */ /* 0x002fe20000400000 */
[----:B------:R-:W-:Y:S01]  /*4b90*/  FSETP.GEU.AND P4, PT, R26, -126, PT ;  /* 0xc2fc00001a00780b */ /* 0x000fe20003f8e000 */
[----:B------:R-:W-:Y:S01]  /*4ba0*/  @!P2 FMUL R73, R73, 0.5 ;  /* 0x3f0000004949a820 */ /* 0x000fe20000400000 */
[--C-:B------:R-:W-:Y:S01]  /*4bb0*/  FFMA R42, R42, UR13, -R25.reuse ;  /* 0x0000000d2a2a7c23 */ /* 0x100fe20008000819 */
[----:B------:R-:W1:Y:S01]  /*4bc0*/  MUFU.EX2 R52, R52 ;  /* 0x0000003400347308 */ /* 0x000e620000000800 */
[--C-:B------:R-:W-:Y:S01]  /*4bd0*/  FFMA R59, R59, UR13, -R25.reuse ;  /* 0x0000000d3b3b7c23 */ /* 0x100fe20008000819 */
[----:B------:R-:W-:Y:S01]  /*4be0*/  @!P3 FMUL R56, R56, 0.5 ;  /* 0x3f0000003838b820 */ /* 0x000fe20000400000 */
[--C-:B------:R-:W-:Y:S01]  /*4bf0*/  FFMA R63, R63, UR13, -R25.reuse ;  /* 0x0000000d3f3f7c23 */ /* 0x100fe20008000819 */
[----:B--2---:R-:W-:Y:S01]  /*4c00*/  @!P5 FMUL R69, R69, R69 ;  /* 0x000000454545d220 */ /* 0x004fe20000400000 */
[----:B------:R-:W-:Y:S01]  /*4c10*/  FSETP.GEU.AND P5, PT, R27, -126, PT ;  /* 0xc2fc00001b00780b */ /* 0x000fe20003fae000 */
[--C-:B------:R-:W-:Y:S01]  /*4c20*/  FFMA R67, R67, UR13, -R25.reuse ;  /* 0x0000000d43437c23 */ /* 0x100fe20008000819 */
[--C-:B------:R-:W-:Y:S01]  /*4c30*/  FFMA R75, R75, UR13, -R25.reuse ;  /* 0x0000000d4b4b7c23 */ /* 0x100fe20008000819 */
[----:B------:R-:W2:Y:S01]  /*4c40*/  MUFU.EX2 R56, R56 ;  /* 0x0000003800387308 */ /* 0x000ea20000000800 */
[--C-:B------:R-:W-:Y:S01]  /*4c50*/  FFMA R82, R82, UR13, -R25.reuse ;  /* 0x0000000d52527c23 */ /* 0x100fe20008000819 */
[----:B------:R-:W-:Y:S01]  /*4c60*/  @!P4 FMUL R26, R26, 0.5 ;  /* 0x3f0000001a1ac820 */ /* 0x000fe20000400000 */
[--C-:B------:R-:W-:Y:S01]  /*4c70*/  FFMA R71, R71, UR13, -R25.reuse ;  /* 0x0000000d47477c23 */ /* 0x100fe20008000819 */
[--C-:B------:R-:W-:Y:S01]  /*4c80*/  FFMA R83, R83, UR13, -R25.reuse ;  /* 0x0000000d53537c23 */ /* 0x100fe20008000819 */
[--C-:B------:R-:W-:Y:S01]  /*4c90*/  FFMA R79, R79, UR13, -R25.reuse ;  /* 0x0000000d4f4f7c23 */ /* 0x100fe20008000819 */
[--C-:B------:R-:W-:Y:S01]  /*4ca0*/  FFMA R86, R86, UR13, -R25.reuse ;  /* 0x0000000d56567c23 */ /* 0x100fe20008000819 */
[----:B------:R-:W-:Y:S01]  /*4cb0*/  FFMA R87, R87, UR13, -R25 ;  /* 0x0000000d57577c23 */ /* 0x000fe20008000819 */
[----:B------:R-:W3:Y:S01]  /*4cc0*/  MUFU.EX2 R73, R73 ;  /* 0x0000004900497308 */ /* 0x000ee20000000800 */
[----:B-1----:R-:W-:Y:S01]  /*4cd0*/  @!P6 FMUL R52, R52, R52 ;  /* 0x000000343434e220 */ /* 0x002fe20000400000 */
[----:B------:R-:W-:Y:S01]  /*4ce0*/  FSETP.GEU.AND P6, PT, R30, -126, PT ;  /* 0xc2fc00001e00780b */ /* 0x000fe20003fce000 */
[----:B------:R-:W-:Y:S01]  /*4cf0*/  @!P5 FMUL R27, R27, 0.5 ;  /* 0x3f0000001b1bd820 */ /* 0x000fe20000400000 */
[----:B------:R-:W-:Y:S01]  /*4d00*/  FMUL R77, R77, UR13 ;  /* 0x0000000d4d4d7c20 */ /* 0x000fe20008400000 */
[----:B------:R-:W-:-:S03]  /*4d10*/  F2FP.F16.F32.PACK_AB R24, R13, R24 ;  /* 0x000000180d18723e */ /* 0x000fc600000000ff */
[----:B------:R1:W4:Y:S01]  /*4d20*/  MUFU.EX2 R33, R26 ;  /* 0x0000001a00217308 */ /* 0x0003220000000800 */
[----:B--2---:R-:W-:Y:S01]  /*4d30*/  @!P3 FMUL R56, R56, R56 ;  /* 0x000000383838b220 */ /* 0x004fe20000400000 */
[----:B------:R-:W-:-:S05]  /*4d40*/  FSETP.GEU.AND P3, PT, R34, -126, PT ;  /* 0xc2fc00002200780b */ /* 0x000fca0003f6e000 */
[----:B------:R-:W-:Y:S01]  /*4d50*/  @!P6 FMUL R30, R30, 0.5 ;  /* 0x3f0000001e1ee820 */ /* 0x000fe20000400000 */
[----:B------:R2:W5:Y:S01]  /*4d60*/  MUFU.EX2 R64, R27 ;  /* 0x0000001b00407308 */ /* 0x0005620000000800 */
[----:B---3--:R-:W-:Y:S01]  /*4d70*/  @!P2 FMUL R73, R73, R73 ;  /* 0x000000494949a220 */ /* 0x008fe20000400000 */
[----:B-1----:R-:W-:Y:S01]  /*4d80*/  FFMA R26, R35, UR13, -R25 ;  /* 0x0000000d231a7c23 */ /* 0x002fe20008000819 */
[----:B------:R-:W-:-:S04]  /*4d90*/  FSETP.GEU.AND P2, PT, R29, -126, PT ;  /* 0xc2fc00001d00780b */ /* 0x000fc80003f4e000 */
[----:B------:R-:W-:Y:S01]  /*4da0*/  @!P3 FMUL R34, R34, 0.5 ;  /* 0x3f0000002222b820 */ /* 0x000fe20000400000 */
[----:B------:R1:W3:Y:S01]  /*4db0*/  MUFU.EX2 R31, R30 ;  /* 0x0000001e001f7308 */ /* 0x0002e20000000800 */
[----:B--2---:R-:W-:Y:S01]  /*4dc0*/  FFMA R27, R39, UR13, -R25 ;  /* 0x0000000d271b7c23 */ /* 0x004fe20008000819 */
[----:B----4-:R-:W-:Y:S01]  /*4dd0*/  @!P4 FMUL R33, R33, R33 ;  /* 0x000000212121c220 */ /* 0x010fe20000400000 */
[----:B------:R-:W-:-:S05]  /*4de0*/  FSETP.GEU.AND P4, PT, R26, -126, PT ;  /* 0xc2fc00001a00780b */ /* 0x000fca0003f8e000 */
[----:B------:R2:W4:Y:S01]  /*4df0*/  MUFU.EX2 R35, R34 ;  /* 0x0000002200237308 */ /* 0x0005220000000800 */
[----:B-----5:R-:W-:Y:S01]  /*4e00*/  @!P5 FMUL R64, R64, R64 ;  /* 0x000000404040d220 */ /* 0x020fe20000400000 */
[----:B------:R-:W-:Y:S01]  /*4e10*/  FSETP.GEU.AND P5, PT, R38, -126, PT ;  /* 0xc2fc00002600780b */ /* 0x000fe20003fae000 */
[----:B------:R-:W-:Y:S01]  /*4e20*/  @!P2 FMUL R29, R29, 0.5 ;  /* 0x3f0000001d1da820 */ /* 0x000fe20000400000 */
[----:B-1----:R-:W-:-:S04]  /*4e30*/  FFMA R30, R47, UR13, -R25 ;  /* 0x0000000d2f1e7c23 */ /* 0x002fc80008000819 */
[----:B------:R1:W5:Y:S01]  /*4e40*/  MUFU.EX2 R68, R29 ;  /* 0x0000001d00447308 */ /* 0x0003620000000800 */
[----:B---3--:R-:W-:Y:S01]  /*4e50*/  @!P6 FMUL R31, R31, R31 ;  /* 0x0000001f1f1fe220 */ /* 0x008fe20000400000 */
[----:B------:R-:W-:Y:S01]  /*4e60*/  FSETP.GEU.AND P6, PT, R27, -126, PT ;  /* 0xc2fc00001b00780b */ /* 0x000fe20003fce000 */
[----:B------:R-:W-:Y:S01]  /*4e70*/  @!P4 FMUL R26, R26, 0.5 ;  /* 0x3f0000001a1ac820 */ /* 0x000fe20000400000 */
[----:B--2---:R-:W-:-:S03]  /*4e80*/  FFMA R34, R51, UR13, -R25 ;  /* 0x0000000d33227c23 */ /* 0x004fc60008000819 */
[----:B------:R-:W-:Y:S01]  /*4e90*/  @!P5 FMUL R38, R38, 0.5 ;  /* 0x3f0000002626d820 */ /* 0x000fe20000400000 */
[----:B------:R2:W3:Y:S01]  /*4ea0*/  MUFU.EX2 R72, R26 ;  /* 0x0000001a00487308 */ /* 0x0004e20000000800 */
[----:B-1----:R-:W-:Y:S01]  /*4eb0*/  FFMA R29, R43, UR13, -R25 ;  /* 0x0000000d2b1d7c23 */ /* 0x002fe20008000819 */
[----:B----4-:R-:W-:-:S04]  /*4ec0*/  @!P3 FMUL R35, R35, R35 ;  /* 0x000000232323b220 */ /* 0x010fc80000400000 */
[----:B------:R-:W-:Y:S01]  /*4ed0*/  FSETP.GEU.AND P3, PT, R29, -126, PT ;  /* 0xc2fc00001d00780b */ /* 0x000fe20003f6e000 */
[----:B------:R-:W-:Y:S01]  /*4ee0*/  @!P6 FMUL R27, R27, 0.5 ;  /* 0x3f0000001b1be820 */ /* 0x000fe20000400000 */
[----:B------:R-:W1:Y:S01]  /*4ef0*/  MUFU.EX2 R39, R38 ;  /* 0x0000002600277308 */ /* 0x000e620000000800 */
[----:B--2---:R-:W-:Y:S01]  /*4f00*/  FFMA R26, R46, UR13, -R25 ;  /* 0x0000000d2e1a7c23 */ /* 0x004fe20008000819 */
[----:B-----5:R-:W-:Y:S01]  /*4f10*/  @!P2 FMUL R68, R68, R68 ;  /* 0x000000444444a220 */ /* 0x020fe20000400000 */
[----:B------:R-:W-:-:S05]  /*4f20*/  FSETP.GEU.AND P2, PT, R42, -126, PT ;  /* 0xc2fc00002a00780b */ /* 0x000fca0003f4e000 */
[----:B------:R2:W4:Y:S01]  /*4f30*/  MUFU.EX2 R76, R27 ;  /* 0x0000001b004c7308 */ /* 0x0005220000000800 */
[----:B---3--:R-:W-:Y:S01]  /*4f40*/  @!P4 FMUL R72, R72, R72 ;  /* 0x000000484848c220 */ /* 0x008fe20000400000 */
[----:B------:R-:W-:Y:S01]  /*4f50*/  FSETP.GEU.AND P4, PT, R26, -126, PT ;  /* 0xc2fc00001a00780b */ /* 0x000fe20003f8e000 */
[----:B------:R-:W-:-:S05]  /*4f60*/  @!P3 FMUL R29, R29, 0.5 ;  /* 0x3f0000001d1db820 */ /* 0x000fca0000400000 */
[----:B------:R3:W5:Y:S01]  /*4f70*/  MUFU.EX2 R46, R29 ;  /* 0x0000001d002e7308 */ /* 0x0007620000000800 */
[----:B--2---:R-:W-:Y:S01]  /*4f80*/  FFMA R27, R50, UR13, -R25 ;  /* 0x0000000d321b7c23 */ /* 0x004fe20008000819 */
[----:B-1----:R-:W-:Y:S01]  /*4f90*/  @!P5 FMUL R39, R39, R39 ;  /* 0x000000272727d220 */ /* 0x002fe20000400000 */
[----:B------:R-:W-:Y:S01]  /*4fa0*/  FSETP.GEU.AND P5, PT, R30, -126, PT ;  /* 0xc2fc00001e00780b */ /* 0x000fe20003fae000 */
[----:B------:R-:W-:-:S03]  /*4fb0*/  @!P2 FMUL R42, R42, 0.5 ;  /* 0x3f0000002a2aa820 */ /* 0x000fc60000400000 */
[----:B------:R-:W-:Y:S01]  /*4fc0*/  @!P4 FMUL R26, R26, 0.5 ;  /* 0x3f0000001a1ac820 */ /* 0x000fe20000400000 */
[----:B------:R-:W1:Y:S01]  /*4fd0*/  MUFU.EX2 R43, R42 ;  /* 0x0000002a002b7308 */ /* 0x000e620000000800 */
[----:B----4-:R-:W-:Y:S01]  /*4fe0*/  @!P6 FMUL R76, R76, R76 ;  /* 0x0000004c4c4ce220 */ /* 0x010fe20000400000 */
[----:B------:R-:W-:Y:S01]  /*4ff0*/  FSETP.GEU.AND P6, PT, R27, -126, PT ;  /* 0xc2fc00001b00780b */ /* 0x000fe20003fce000 */
[----:B---3--:R-:W-:-:S05]  /*5000*/  FFMA R29, R54, UR13, -R25 ;  /* 0x0000000d361d7c23 */ /* 0x008fca0008000819 */
[----:B------:R-:W-:Y:S01]  /*5010*/  @!P5 FMUL R30, R30, 0.5 ;  /* 0x3f0000001e1ed820 */ /* 0x000fe20000400000 */
[----:B------:R2:W3:Y:S01]  /*5020*/  MUFU.EX2 R47, R26 ;  /* 0x0000001a002f7308 */ /* 0x0004e20000000800 */
[----:B-----5:R-:W-:Y:S01]  /*5030*/  @!P3 FMUL R46, R46, R46 ;  /* 0x0000002e2e2eb220 */ /* 0x020fe20000400000 */
[----:B------:R-:W-:-:S04]  /*5040*/  FSETP.GEU.AND P3, PT, R29, -126, PT ;  /* 0xc2fc00001d00780b */ /* 0x000fc80003f6e000 */
[----:B------:R-:W-:Y:S02]  /*5050*/  @!P6 FMUL R27, R27, 0.5 ;  /* 0x3f0000001b1be820 */ /* 0x000fe40000400000 */
[----:B------:R4:W5:Y:S01]  /*5060*/  MUFU.EX2 R50, R30 ;  /* 0x0000001e00327308 */ /* 0x0009620000000800 */
[----:B--2---:R-:W-:Y:S01]  /*5070*/  FFMA R26, R55, UR13, -R25 ;  /* 0x0000000d371a7c23 */ /* 0x004fe20008000819 */
[----:B-1----:R-:W-:Y:S01]  /*5080*/  @!P2 FMUL R43, R43, R43 ;  /* 0x0000002b2b2ba220 */ /* 0x002fe20000400000 */
[----:B------:R-:W-:-:S04]  /*5090*/  FSETP.GEU.AND P2, PT, R34, -126, PT ;  /* 0xc2fc00002200780b */ /* 0x000fc80003f4e000 */
[----:B------:R-:W-:Y:S01]  /*50a0*/  @!P3 FMUL R29, R29, 0.5 ;  /* 0x3f0000001d1db820 */ /* 0x000fe20000400000 */
[----:B------:R1:W2:Y:S01]  /*50b0*/  MUFU.EX2 R51, R27 ;  /* 0x0000001b00337308 */ /* 0x0002a20000000800 */
[----:B----4-:R-:W-:Y:S01]  /*50c0*/  FFMA R30, R58, UR13, -R25 ;  /* 0x0000000d3a1e7c23 */ /* 0x010fe20008000819 */
[----:B---3--:R-:W-:Y:S01]  /*50d0*/  @!P4 FMUL R47, R47, R47 ;  /* 0x0000002f2f2fc220 */ /* 0x008fe20000400000 */
[----:B------:R-:W-:-:S05]  /*50e0*/  FSETP.GEU.AND P4, PT, R26, -126, PT ;  /* 0xc2fc00001a00780b */ /* 0x000fca0003f8e000 */
[----:B------:R3:W4:Y:S01]  /*50f0*/  MUFU.EX2 R55, R29 ;  /* 0x0000001d00377308 */ /* 0x0007220000000800 */
[----:B-----5:R-:W-:Y:S01]  /*5100*/  @!P5 FMUL R50, R50, R50 ;  /* 0x000000323232d220 */ /* 0x020fe20000400000 */
[----:B------:R-:W-:Y:S01]  /*5110*/  FSETP.GEU.AND P5, PT, R30, -126, PT ;  /* 0xc2fc00001e00780b */ /* 0x000fe20003fae000 */
[----:B------:R-:W-:Y:S01]  /*5120*/  @!P2 FMUL R34, R34, 0.5 ;  /* 0x3f0000002222a820 */ /* 0x000fe20000400000 */
[----:B-1----:R-:W-:-:S04]  /*5130*/  FFMA R27, R62, UR13, -R25 ;  /* 0x0000000d3e1b7c23 */ /* 0x002fc80008000819 */
[----:B------:R-:W-:Y:S01]  /*5140*/  @!P4 FMUL R26, R26, 0.5 ;  /* 0x3f0000001a1ac820 */ /* 0x000fe20000400000 */
[----:B--2---:R-:W-:Y:S01]  /*5150*/  @!P6 FMUL R51, R51, R51 ;  /* 0x000000333333e220 */ /* 0x004fe20000400000 */
[----:B------:R-:W-:Y:S01]  /*5160*/  FSETP.GEU.AND P6, PT, R59, -126, PT ;  /* 0xc2fc00003b00780b */ /* 0x000fe20003fce000 */
[----:B------:R1:W2:Y:S01]  /*5170*/  MUFU.EX2 R54, R34 ;  /* 0x0000002200367308 */ /* 0x0002a20000000800 */
[----:B---3--:R-:W-:-:S03]  /*5180*/  FFMA R29, R70, UR13, -R25 ;  /* 0x0000000d461d7c23 */ /* 0x008fc60008000819 */
[----:B------:R-:W-:Y:S01]  /*5190*/  @!P5 FMUL R30, R30, 0.5 ;  /* 0x3f0000001e1ed820 */ /* 0x000fe20000400000 */
[----:B----4-:R-:W-:Y:S01]  /*51a0*/  @!P3 FMUL R55, R55, R55 ;  /* 0x000000373737b220 */ /* 0x010fe20000400000 */
[----:B------:R-:W-:Y:S02]  /*51b0*/  FSETP.GEU.AND P3, PT, R63, -126, PT ;  /* 0xc2fc00003f00780b */ /* 0x000fe40003f6e000 */
[----:B------:R3:W4:Y:S01]  /*51c0*/  MUFU.EX2 R58, R26 ;  /* 0x0000001a003a7308 */ /* 0x0007220000000800 */
[----:B-1----:R-:W-:Y:S01]  /*51d0*/  FADD R34, R37, R52 ;  /* 0x0000003425227221 */ /* 0x002fe20000000000 */
[----:B------:R-:W-:Y:S02]  /*51e0*/  F2FP.F16.F32.PACK_AB R52, R52, R69 ;  /* 0x000000453434723e */ /* 0x000fe400000000ff */
[----:B------:R-:W-:-:S04]  /*51f0*/  @!P6 FMUL R59, R59, 0.5 ;  /* 0x3f0000003b3be820 */ /* 0x000fc80000400000 */
[----:B------:R1:W5:Y:S01]  /*5200*/  MUFU.EX2 R62, R30 ;  /* 0x0000001e003e7308 */ /* 0x0003620000000800 */
[----:B---3--:R-:W-:Y:S01]  /*5210*/  FFMA R26, R66, UR13, -R25 ;  /* 0x0000000d421a7c23 */ /* 0x008fe20008000819 */
[----:B--2---:R-:W-:Y:S01]  /*5220*/  @!P2 FMUL R54, R54, R54 ;  /* 0x000000363636a220 */ /* 0x004fe20000400000 */
[----:B------:R-:W-:Y:S01]  /*5230*/  FSETP.GEU.AND P2, PT, R27, -126, PT ;  /* 0xc2fc00001b00780b */ /* 0x000fe20003f4e000 */
[----:B------:R-:W-:-:S04]  /*5240*/  @!P3 FMUL R63, R63, 0.5 ;  /* 0x3f0000003f3fb820 */ /* 0x000fc80000400000 */
[----:B------:R-:W2:Y:S01]  /*5250*/  MUFU.EX2 R59, R59 ;  /* 0x0000003b003b7308 */ /* 0x000ea20000000800 */
[----:B----4-:R-:W-:Y:S01]  /*5260*/  @!P4 FMUL R58, R58, R58 ;  /* 0x0000003a3a3ac220 */ /* 0x010fe20000400000 */
[----:B------:R-:W-:Y:S01]  /*5270*/  FSETP.GEU.AND P4, PT, R26, -126, PT ;  /* 0xc2fc00001a00780b */ /* 0x000fe20003f8e000 */
[----:B-1----:R-:W-:-:S05]  /*5280*/  FFMA R30, R78, UR13, -R25 ;  /* 0x0000000d4e1e7c23 */ /* 0x002fca0008000819 */
[----:B------:R-:W1:Y:S01]  /*5290*/  MUFU.EX2 R63, R63 ;  /* 0x0000003f003f7308 */ /* 0x000e620000000800 */
[----:B-----5:R-:W-:Y:S01]  /*52a0*/  @!P5 FMUL R62, R62, R62 ;  /* 0x0000003e3e3ed220 */ /* 0x020fe20000400000 */
[----:B------:R-:W-:Y:S01]  /*52b0*/  FSETP.GEU.AND P5, PT, R67, -126, PT ;  /* 0xc2fc00004300780b */ /* 0x000fe20003fae000 */
[----:B------:R-:W-:-:S04]  /*52c0*/  @!P2 FMUL R27, R27, 0.5 ;  /* 0x3f0000001b1ba820 */ /* 0x000fc80000400000 */
[----:B------:R-:W-:Y:S01]  /*52d0*/  @!P4 FMUL R26, R26, 0.5 ;  /* 0x3f0000001a1ac820 */ /* 0x000fe20000400000 */
[----:B------:R3:W4:Y:S01]  /*52e0*/  MUFU.EX2 R66, R27 ;  /* 0x0000001b00427308 */ /* 0x0007220000000800 */
[----:B--2---:R-:W-:Y:S01]  /*52f0*/  @!P6 FMUL R59, R59, R59 ;  /* 0x0000003b3b3be220 */ /* 0x004fe20000400000 */
[----:B------:R-:W-:-:S05]  /*5300*/  FSETP.GEU.AND P6, PT, R29, -126, PT ;  /* 0xc2fc00001d00780b */ /* 0x000fca0003fce000 */
[----:B------:R-:W-:Y:S01]  /*5310*/  @!P5 FMUL R67, R67, 0.5 ;  /* 0x3f0000004343d820 */ /* 0x000fe20000400000 */
[----:B------:R2:W5:Y:S01]  /*5320*/  MUFU.EX2 R70, R26 ;  /* 0x0000001a00467308 */ /* 0x0005620000000800 */
[----:B---3--:R-:W-:Y:S01]  /*5330*/  FFMA R27, R74, UR13, -R25 ;  /* 0x0000000d4a1b7c23 */ /* 0x008fe20008000819 */
[----:B-1----:R-:W-:Y:S01]  /*5340*/  @!P3 FMUL R63, R63, R63 ;  /* 0x0000003f3f3fb220 */ /* 0x002fe20000400000 */
[----:B------:R-:W-:Y:S01]  /*5350*/  FADD R25, R17, R44 ;  /* 0x0000002c11197221 */ /* 0x000fe20000000000 */
[----:B------:R-:W-:Y:S02]  /*5360*/  F2FP.F16.F32.PACK_AB R44, R44, R53 ;  /* 0x000000352c2c723e */ /* 0x000fe400000000ff */
[----:B------:R-:W-:Y:S01]  /*5370*/  FSETP.GEU.AND P3, PT, R27, -126, PT ;  /* 0xc2fc00001b00780b */ /* 0x000fe20003f6e000 */
[----:B------:R-:W-:Y:S01]  /*5380*/  @!P6 FMUL R29, R29, 0.5 ;  /* 0x3f0000001d1de820 */ /* 0x000fe20000400000 */
[----:B------:R-:W1:Y:S01]  /*5390*/  MUFU.EX2 R67, R67 ;  /* 0x0000004300437308 */ /* 0x000e620000000800 */
[----:B----4-:R-:W-:Y:S01]  /*53a0*/  @!P2 FMUL R66, R66, R66 ;  /* 0x000000424242a220 */ /* 0x010fe20000400000 */
[----:B------:R-:W-:Y:S01]  /*53b0*/  FSETP.GEU.AND P2, PT, R71, -126, PT ;  /* 0xc2fc00004700780b */ /* 0x000fe20003f4e000 */
[----:B--2---:R-:W-:Y:S01]  /*53c0*/  FADD R26, R32, R61 ;  /* 0x0000003d201a7221 */ /* 0x004fe20000000000 */
[----:B------:R-:W-:Y:S01]  /*53d0*/  FADD R34, R25, R34 ;  /* 0x0000002219227221 */ /* 0x000fe20000000000 */
[----:B------:R-:W-:-:S03]  /*53e0*/  F2FP.F16.F32.PACK_AB R32, R21, R32 ;  /* 0x000000201520723e */ /* 0x000fc600000000ff */
[----:B------:R-:W2:Y:S01]  /*53f0*/  MUFU.EX2 R74, R29 ;  /* 0x0000001d004a7308 */ /* 0x000ea20000000800 */
[----:B-----5:R-:W-:Y:S01]  /*5400*/  @!P4 FMUL R70, R70, R70 ;  /* 0x000000464646c220 */ /* 0x020fe20000400000 */
[----:B------:R-:W-:Y:S01]  /*5410*/  FSETP.GEU.AND P4, PT, R75, -126, PT ;  /* 0xc2fc00004b00780b */ /* 0x000fe20003f8e000 */
[----:B------:R-:W-:Y:S02]  /*5420*/  @!P3 FMUL R27, R27, 0.5 ;  /* 0x3f0000001b1bb820 */ /* 0x000fe40000400000 */
[----:B------:R-:W-:Y:S02]  /*5430*/  FADD R80, R35, R70 ;  /* 0x0000004623507221 */ /* 0x000fe40000000000 */
        /* <DEDUP_REMOVED lines=8> */
[----:B---3--:R-:W-:Y:S01]  /*54c0*/  FADD R27, R9, R26 ;  /* 0x0000001a091b7221 */ /* 0x008fe20000000000 */
[----:B------:R-:W-:Y:S01]  /*54d0*/  FADD R9, R13, R40 ;  /* 0x000000280d097221 */ /* 0x000fe20000000000 */
[----:B------:R-:W-:Y:S01]  /*54e0*/  FADD R26, R21, R48 ;  /* 0x00000030151a7221 */ /* 0x000fe20000000000 */
[----:B------:R-:W-:Y:S01]  /*54f0*/  F2FP.F16.F32.PACK_AB R40, R40, R45 ;  /* 0x0000002d2828723e */ /* 0x000fe200000000ff */
[----:B------:R-:W-:Y:S01]  /*5500*/  @!P5 FMUL R30, R30, 0.5 ;  /* 0x3f0000001e1ed820 */ /* 0x000fe20000400000 */
[----:B------:R-:W2:Y:S01]  /*5510*/  MUFU.EX2 R75, R75 ;  /* 0x0000004b004b7308 */ /* 0x000ea20000000800 */
[----:B----4-:R-:W-:Y:S01]  /*5520*/  @!P3 FMUL R78, R78, R78 ;  /* 0x0000004e4e4eb220 */ /* 0x010fe20000400000 */
[----:B------:R-:W-:Y:S01]  /*5530*/  FSETP.GEU.AND P3, PT, R83, -126, PT ;  /* 0xc2fc00005300780b */ /* 0x000fe20003f6e000 */
[----:B------:R-:W-:Y:S01]  /*5540*/  FADD R29, R9, R26 ;  /* 0x0000001a091d7221 */ /* 0x000fe20000000000 */
[----:B------:R-:W-:Y:S01]  /*5550*/  FADD R9, R8, R49 ;  /* 0x0000003108097221 */ /* 0x000fe20000000000 */
[----:B------:R-:W-:Y:S01]  /*5560*/  FADD R26, R12, R65 ;  /* 0x000000410c1a7221 */ /* 0x000fe20000000000 */
[----:B------:R-:W-:Y:S01]  /*5570*/  FADD R84, R43, R78 ;  /* 0x0000004e2b547221 */ /* 0x000fe20000000000 */
[----:B------:R-:W-:Y:S01]  /*5580*/  @!P6 FMUL R82, R82, 0.5 ;  /* 0x3f0000005252e820 */ /* 0x000fe20000400000 */
[----:B------:R3:W4:Y:S01]  /*5590*/  MUFU.EX2 R60, R30 ;  /* 0x0000001e003c7308 */ /* 0x0007220000000800 */
        /* <DEDUP_REMOVED lines=14> */
[----:B------:R-:W-:Y:S01]  /*5680*/  FADD R38, R11, R30 ;  /* 0x0000001e0b267221 */ /* 0x000fe20000000000 */
        /* <DEDUP_REMOVED lines=8> */
[----:B------:R-:W-:Y:S01]  /*5710*/  FADD R42, R11, R30 ;  /* 0x0000001e0b2a7221 */ /* 0x000fe20000000000 */
[----:B-1----:R-:W-:Y:S01]  /*5720*/  @!P6 FMUL R82, R82, R82 ;  /* 0x000000525252e220 */ /* 0x002fe20000400000 */
[----:B------:R-:W-:Y:S01]  /*5730*/  FSETP.GEU.AND P6, PT, R87, -126, PT ;  /* 0xc2fc00005700780b */ /* 0x000fe20003fce000 */
[----:B------:R-:W-:Y:S01]  /*5740*/  FADD R11, R19, R20 ;  /* 0x00000014130b7221 */ /* 0x000fe20000000000 */
[----:B------:R-:W-:Y:S01]  /*5750*/  FADD R30, R41, R56 ;  /* 0x00000038291e7221 */ /* 0x000fe20000000000 */
[----:B------:R-:W1:Y:S01]  /*5760*/  MUFU.EX2 R79, R79 ;  /* 0x0000004f004f7308 */ /* 0x000e620000000800 */
[----:B------:R-:W-:Y:S01]  /*5770*/  FADD R85, R51, R82 ;  /* 0x0000005233557221 */ /* 0x000fe20000000000 */
[----:B------:R-:W-:Y:S01]  /*5780*/  @!P5 FMUL R86, R86, 0.5 ;  /* 0x3f0000005656d820 */ /* 0x000fe20000400000 */
[----:B------:R-:W-:Y:S01]  /*5790*/  FADD R11, R11, R30 ;  /* 0x0000001e0b0b7221 */ /* 0x000fe20000000000 */
[----:B--2---:R-:W-:Y:S01]  /*57a0*/  @!P3 FMUL R83, R83, R83 ;  /* 0x000000535353b220 */ /* 0x004fe20000400000 */
[----:B------:R-:W-:Y:S01]  /*57b0*/  FSETP.GEU.AND P3, PT, R14, -126, PT ;  /* 0xc2fc00000e00780b */ /* 0x000fe20003f6e000 */
[----:B------:R-:W-:Y:S01]  /*57c0*/  FADD R30, R64, R59 ;  /* 0x0000003b401e7221 */ /* 0x000fe20000000000 */
[----:B------:R-:W-:Y:S01]  /*57d0*/  FADD R101, R80, R85 ;  /* 0x0000005550657221 */ /* 0x000fe20000000000 */
[----:B------:R-:W2:Y:S01]  /*57e0*/  MUFU.EX2 R86, R86 ;  /* 0x0000005600567308 */ /* 0x000ea20000000800 */
[----:B------:R-:W-:Y:S01]  /*57f0*/  FADD R80, R47, R60 ;  /* 0x0000003c2f507221 */ /* 0x000fe20000000000 */
[----:B------:R-:W-:Y:S01]  /*5800*/  @!P6 FMUL R87, R87, 0.5 ;  /* 0x3f0000005757e820 */ /* 0x000fe20000400000 */
[----:B------:R-:W-:Y:S01]  /*5810*/  @!P2 FMUL R77, R77, 0.5 ;  /* 0x3f0000004d4da820 */ /* 0x000fe20000400000 */
[----:B------:R-:W-:Y:S01]  /*5820*/  FADD R98, R30, R81 ;  /* 0x000000511e627221 */ /* 0x000fe20000000000 */
[----:B------:R-:W-:Y:S01]  /*5830*/  FADD R30, R72, R67 ;  /* 0x00000043481e7221 */ /* 0x000fe20000000000 */
[----:B------:R-:W-:Y:S01]  /*5840*/  FADD R81, R54, R83 ;  /* 0x0000005336517221 */ /* 0x000fe20000000000 */
[----:B------:R-:W-:Y:S01]  /*5850*/  FADD R99, R9, R80 ;  /* 0x0000005009637221 */ /* 0x000fe20000000000 */
[----:B------:R-:W3:Y:S01]  /*5860*/  MUFU.EX2 R87, R87 ;  /* 0x0000005700577308 */ /* 0x000ee20000000800 */
[----:B-1----:R-:W-:Y:S01]  /*5870*/  @!P4 FMUL R79, R79, R79 ;  /* 0x0000004f4f4fc220 */ /* 0x002fe20000400000 */
[----:B------:R-:W-:Y:S01]  /*5880*/  @!P3 FMUL R14, R14, 0.5 ;  /* 0x3f0000000e0eb820 */ /* 0x000fe20000400000 */
[----:B------:R-:W-:Y:S01]  /*5890*/  FADD R103, R30, R81 ;  /* 0x000000511e677221 */ /* 0x000fe20000000000 */
[----:B------:R-:W-:Y:S01]  /*58a0*/  FADD R80, R39, R74 ;  /* 0x0000004a27507221 */ /* 0x000fe20000000000 */
[----:B------:R-:W-:Y:S01]  /*58b0*/  FADD R30, R68, R63 ;  /* 0x0000003f441e7221 */ /* 0x000fe20000000000 */
[----:B------:R-:W-:Y:S01]  /*58c0*/  FADD R85, R50, R79 ;  /* 0x0000004f32557221 */ /* 0x000fe20000000000 */
[----:B------:R-:W-:Y:S01]  /*58d0*/  FADD R81, R76, R71 ;  /* 0x000000474c517221 */ /* 0x000fe20000000000 */
[----:B------:R-:W1:Y:S01]  /*58e0*/  MUFU.EX2 R9, R14 ;  /* 0x0000000e00097308 */ /* 0x000e620000000800 */
[----:B--2---:R-:W-:Y:S01]  /*58f0*/  @!P5 FMUL R86, R86, R86 ;  /* 0x000000565656d220 */ /* 0x004fe20000400000 */
[----:B------:R-:W-:Y:S01]  /*5900*/  FADD R30, R30, R85 ;  /* 0x000000551e1e7221 */ /* 0x000fe20000000000 */
[----:B------:R-:W-:Y:S01]  /*5910*/  FADD R27, R27, R38 ;  /* 0x000000261b1b7221 */ /* 0x000fe20000000000 */
[----:B------:R-:W-:Y:S01]  /*5920*/  FADD R42, R25, R42 ;  /* 0x0000002a192a7221 */ /* 0x000fe20000000000 */
[----:B------:R-:W-:Y:S01]  /*5930*/  FADD R97, R55, R86 ;  /* 0x0000005637617221 */ /* 0x000fe20000000000 */
[----:B------:R-:W-:Y:S01]  /*5940*/  FADD R26, R26, R11 ;  /* 0x0000000b1a1a7221 */ /* 0x000fe20000000000 */
[----:B------:R-:W-:Y:S01]  /*5950*/  FADD R96, R96, R101 ;  /* 0x0000006560607221 */ /* 0x000fe20000000000 */
[----:B------:R-:W2:Y:S01]  /*5960*/  MUFU.EX2 R77, R77 ;  /* 0x0000004d004d7308 */ /* 0x000ea20000000800 */
[----:B---3--:R-:W-:Y:S01]  /*5970*/  @!P6 FMUL R87, R87, R87 ;  /* 0x000000575757e220 */ /* 0x008fe20000400000 */
[----:B------:R-:W-:Y:S01]  /*5980*/  FADD R80, R80, R97 ;  /* 0x0000006150507221 */ /* 0x000fe20000000000 */
[----:B------:R-:W-:Y:S01]  /*5990*/  FADD R98, R98, R103 ;  /* 0x0000006762627221 */ /* 0x000fe20000000000 */
[----:B------:R-:W-:Y:S01]  /*59a0*/  FADD R26, R29, R26 ;  /* 0x0000001a1d1a7221 */ /* 0x000fe20000000000 */
[----:B------:R-:W-:Y:S01]  /*59b0*/  FADD R84, R58, R87 ;  /* 0x000000573a547221 */ /* 0x000fe20000000000 */
[----:B------:R-:W-:Y:S01]  /*59c0*/  FADD R99, R99, R80 ;  /* 0x0000005063637221 */ /* 0x000fe20000000000 */
[----:B------:R-:W-:Y:S01]  /*59d0*/  FADD R27, R27, R42 ;  /* 0x0000002a1b1b7221 */ /* 0x000fe20000000000 */
[----:B------:R-:W-:Y:S01]  /*59e0*/  SHF.L.U32 R11, R7, 0x1f, RZ ;  /* 0x0000001f070b7819 */ /* 0x000fe200000006ff */
[----:B------:R-:W-:Y:S01]  /*59f0*/  FADD R81, R81, R84 ;  /* 0x0000005451517221 */ /* 0x000fe20000000000 */
[----:B------:R-:W-:Y:S01]  /*5a00*/  FADD R96, R96, R99 ;  /* 0x0000006360607221 */ /* 0x000fe20000000000 */
[----:B------:R-:W-:Y:S01]  /*5a10*/  FADD R26, R27, R26 ;  /* 0x0000001a1b1a7221 */ /* 0x000fe20000000000 */
[----:B-1----:R-:W-:Y:S01]  /*5a20*/  @!P3 FMUL R9, R9, R9 ;  /* 0x000000090909b220 */ /* 0x002fe20000400000 */
[----:B------:R-:W-:Y:S01]  /*5a30*/  FADD R81, R30, R81 ;  /* 0x000000511e517221 */ /* 0x000fe20000000000 */
[----:B------:R-:W-:-:S02]  /*5a40*/  F2FP.F16.F32.PACK_AB R25, R64, R33 ;  /* 0x000000214019723e */ /* 0x000fc400000000ff */
[----:B------:R-:W-:Y:S01]  /*5a50*/  F2FP.F16.F32.PACK_AB R27, R68, R31 ;  /* 0x0000001f441b723e */ /* 0x000fe200000000ff */
[----:B------:R-:W-:Y:S01]  /*5a60*/  FADD R81, R98, R81 ;  /* 0x0000005162517221 */ /* 0x000fe20000000000 */
[----:B--2---:R-:W-:Y:S01]  /*5a70*/  @!P2 FMUL R77, R77, R77 ;  /* 0x0000004d4d4da220 */ /* 0x004fe20000400000 */
[----:B------:R1:W2:Y:S01]  /*5a80*/  SYNCS.PHASECHK.TRANS64.TRYWAIT P2, [UR6+0x6000], R11 ;  /* 0x0060000bff0075a7 */ /* 0x0002a20008040146 */
[----:B------:R-:W-:Y:S01]  /*5a90*/  F2FP.F16.F32.PACK_AB R29, R72, R35 ;  /* 0x00000023481d723e */ /* 0x000fe200000000ff */
[----:B------:R-:W-:Y:S01]  /*5aa0*/  FADD R96, R96, R81 ;  /* 0x0000005160607221 */ /* 0x000fe20000000000 */
[----:B------:R-:W-:Y:S01]  /*5ab0*/  F2FP.F16.F32.PACK_AB R36, R37, R36 ;  /* 0x000000242524723e */ /* 0x000fe200000000ff */
[----:B------:R-:W-:Y:S01]  /*5ac0*/  FFMA R2, R9, R2, R26 ;  /* 0x0000000209027223 */ /* 0x000fe2000000001a */
[----:B------:R-:W-:Y:S01]  /*5ad0*/  F2FP.F16.F32.PACK_AB R31, R76, R39 ;  /* 0x000000274c1f723e */ /* 0x000fe200000000ff */
[----:B------:R-:W-:Y:S01]  /*5ae0*/  FFMA R0, R77, R0, R96 ;  /* 0x000000004d007223 */ /* 0x000fe20000000060 */
[----:B------:R-:W-:Y:S01]  /*5af0*/  F2FP.F16.F32.PACK_AB R33, R46, R43 ;  /* 0x0000002b2e21723e */ /* 0x000fe200000000ff */
[----:B------:R-:W-:Y:S01]  /*5b00*/  FMUL R88, R88, R9 ;  /* 0x0000000958587220 */ /* 0x000fe20000400000 */
[----:B------:R-:W-:Y:S01]  /*5b10*/  F2FP.F16.F32.PACK_AB R35, R50, R47 ;  /* 0x0000002f3223723e */ /* 0x000fe200000000ff */
[----:B------:R-:W-:Y:S01]  /*5b20*/  FMUL R89, R89, R9 ;  /* 0x0000000959597220 */ /* 0x000fe20000400000 */
[----:B------:R-:W-:Y:S01]  /*5b30*/  F2FP.F16.F32.PACK_AB R37, R54, R51 ;  /* 0x000000333625723e */ /* 0x000fe200000000ff */
[-C--:B------:R-:W-:Y:S01]  /*5b40*/  FMUL R92, R92, R9.reuse ;  /* 0x000000095c5c7220 */ /* 0x080fe20000400000 */
[----:B------:R-:W-:Y:S01]  /*5b50*/  F2FP.F16.F32.PACK_AB R38, R41, R16 ;  /* 0x000000102926723e */ /* 0x000fe200000000ff */
[----:B------:R-:W-:Y:S01]  /*5b60*/  FMUL R93, R93, R9 ;  /* 0x000000095d5d7220 */ /* 0x000fe20000400000 */
[----:B------:R-:W-:Y:S01]  /*5b70*/  F2FP.F16.F32.PACK_AB R42, R18, R49 ;  /* 0x00000031122a723e */ /* 0x000fe200000000ff */
[-C--:B------:R-:W-:Y:S01]  /*5b80*/  FMUL R90, R90, R77.reuse ;  /* 0x0000004d5a5a7220 */ /* 0x080fe20000400000 */
[----:B------:R-:W-:Y:S01]  /*5b90*/  F2FP.F16.F32.PACK_AB R26, R15, R8 ;  /* 0x000000080f1a723e */ /* 0x000fe200000000ff */
[-C--:B------:R-:W-:Y:S01]  /*5ba0*/  FMUL R91, R91, R77.reuse ;  /* 0x0000004d5b5b7220 */ /* 0x080fe20000400000 */
[-C--:B------:R-:W-:Y:S01]  /*5bb0*/  FMUL R94, R94, R77.reuse ;  /* 0x0000004d5e5e7220 */ /* 0x080fe20000400000 */
[----:B------:R-:W-:Y:S01]  /*5bc0*/  FMUL R95, R95, R77 ;  /* 0x0000004d5f5f7220 */ /* 0x000fe20000400000 */
        /* <DEDUP_REMOVED lines=13> */
[----:B------:R-:W-:Y:S01]  /*5ca0*/  F2FP.F16.F32.PACK_AB R54, R56, R73 ;  /* 0x000000493836723e */ /* 0x000fe200000000ff */
[----:B-12---:R-:W-:Y:S06]  /*5cb0*/  @!P0 BRA `(.L_x_27) ;  /* 0x0000000000048947 */ /* 0x006fec0003800000 */
[----:B------:R-:W-:Y:S01]  /*5cc0*/  BPT.TRAP 0x1 ;  /* 0x000000040000795c */ /* 0x000fe20000300000 */
.L_x_27:
[----:B------:R-:W-:Y:S05]  /*5cd0*/  @P2 BRA `(.L_x_28) ;  /* 0x0000000000082947 */ /* 0x000fea0003800000 */
[----:B------:R-:W1:Y:S02]  /*5ce0*/  SYNCS.PHASECHK.TRANS64.TRYWAIT P2, [UR6+0x6000], R11 ;  /* 0x0060000bff0075a7 */ /* 0x000e640008040146 */
[----:B-1----:R-:W-:Y:S05]  /*5cf0*/  @!P2 BRA `(.L_x_29) ;  /* 0x000000540044a947 */ /* 0x002fea0003800000 */
.L_x_28:
[----:B------:R-:W-:Y:S01]  /*5d00*/  ULEA UR6, UR11, UR8, 0x8 ;  /* 0x000000080b067291 */ /* 0x000fe2000f8e403f */
[----:B------:R-:W-:Y:S01]  /*5d10*/  WARPGROUP.ARRIVE ;  /* 0x00000000000079c5 */ /* 0x000fe20000000000 */
[----:B------:R-:W-:Y:S01]  /*5d20*/  UMOV UR7, 0xc0000010 ;  /* 0xc000001000077882 */ /* 0x000fe20000000000 */
[----:B------:R-:W-:Y:S01]  /*5d30*/  UMOV UR15, 0xc0000010 ;  /* 0xc0000010000f7882 */ /* 0x000fe20000000000 */
[----:B------:R-:W-:Y:S01]  /*5d40*/  UIADD3 UR12, UR6, 0x20, URZ ;  /* 0x00000020060c7890 */ /* 0x000fe2000fffe03f */
[----:B------:R-:W-:-:S04]  /*5d50*/  F2FP.F16.F32.PACK_AB R55, R87, R86 ;  /* 0x000000565737723e */ /* 0x000fc800000000ff */
[----:B------:R-:W-:Y:S01]  /*5d60*/  HGMMA.64x16x16.F32 R88, R24, gdesc[UR4].tnspB, R88, gsb0 ;  /* 0x4020000418587df0 */ /* 0x000fe20008000858 */
[----:B------:R-:W-:Y:S01]  /*5d70*/  UMOV UR7, 0xc0000010 ;  /* 0xc000001000077882 */ /* 0x000fe20000000000 */
[----:B------:R-:W-:Y:S01]  /*5d80*/  UMOV UR14, UR12 ;  /* 0x0000000c000e7c82 */ /* 0x000fe20008000000 */
[----:B------:R-:W-:Y:S01]  /*5d90*/  UIADD3 UR12, UR6, 0x40, URZ ;  /* 0x00000040060c7890 */ /* 0x000fe2000fffe03f */
[----:B------:R-:W-:Y:S02]  /*5da0*/  WARPGROUP.DEPBAR.LE gsb0, 0x0 ;  /* 0x00008000000079c5 */ /* 0x000fe40000010000 */
[----:B------:R-:W-:-:S06]  /*5db0*/  WARPGROUP.ARRIVE ;  /* 0x00000000000079c5 */ /* 0x000fcc0000000000 */
[----:B------:R-:W-:Y:S01]  /*5dc0*/  HGMMA.64x16x16.F32 R88, R28, gdesc[UR12].tnspB, R88, gsb0 ;  /* 0x4020000c1c587df0 */ /* 0x000fe20008000858 */
[----:B------:R-:W-:Y:S01]  /*5dd0*/  UMOV UR14, UR12 ;  /* 0x0000000c000e7c82 */ /* 0x000fe20008000000 */
[----:B------:R-:W-:Y:S01]  /*5de0*/  UMOV UR15, 0xc0000010 ;  /* 0xc0000010000f7882 */ /* 0x000fe20000000000 */
        /* <DEDUP_REMOVED lines=18> */
[----:B------:R-:W-:Y:S02]  /*5f10*/  UIADD3 UR12, UR6, 0xc0, URZ ;  /* 0x000000c0060c7890 */ /* 0x000fe4000fffe03f */
[----:B------:R-:W-:Y:S01]  /*5f20*/  UIADD3 UR6, UR6, 0xe0, URZ ;  /* 0x000000e006067890 */ /* 0x000fe2000fffe03f */
[----:B------:R-:W-:Y:S02]  /*5f30*/  WARPGROUP.DEPBAR.LE gsb0, 0x0 ;  /* 0x00008000000079c5 */ /* 0x000fe40000010000 */
[----:B------:R-:W-:-:S06]  /*5f40*/  WARPGROUP.ARRIVE ;  /* 0x00000000000079c5 */ /* 0x000fcc0000000000 */
[----:B------:R-:W-:Y:S01]  /*5f50*/  HGMMA.64x16x16.F32 R88, R44, gdesc[UR12].tnspB, R88, gsb0 ;  /* 0x4020000c2c587df0 */ /* 0x000fe20008000858 */
[----:B------:R-:W-:Y:S01]  /*5f60*/  UMOV UR14, UR12 ;  /* 0x0000000c000e7c82 */ /* 0x000fe20008000000 */
[----:B------:R-:W-:Y:S01]  /*5f70*/  UMOV UR15, 0xc0000010 ;  /* 0xc0000010000f7882 */ /* 0x000fe20000000000 */
[----:B------:R-:W-:Y:S02]  /*5f80*/  WARPGROUP.DEPBAR.LE gsb0, 0x0 ;  /* 0x00008000000079c5 */ /* 0x000fe40000010000 */
[----:B------:R-:W-:-:S06]  /*5f90*/  WARPGROUP.ARRIVE ;  /* 0x00000000000079c5 */ /* 0x000fcc0000000000 */
[----:B------:R-:W-:Y:S03]  /*5fa0*/  HGMMA.64x16x16.F32 R88, R48, gdesc[UR12].tnspB, R88, gsb0 ;  /* 0x4020000c30587df0 */ /* 0x000fe60008000858 */
[----:B------:R-:W-:Y:S02]  /*5fb0*/  WARPGROUP.DEPBAR.LE gsb0, 0x0 ;  /* 0x00008000000079c5 */ /* 0x000fe40000010000 */
[----:B------:R-:W-:-:S06]  /*5fc0*/  WARPGROUP.ARRIVE ;  /* 0x00000000000079c5 */ /* 0x000fcc0000000000 */
[----:B------:R-:W-:Y:S03]  /*5fd0*/  HGMMA.64x16x16.F32 R88, R52, gdesc[UR4].tnspB, R88, gsb0 ;  /* 0x4020000434587df0 */ /* 0x000fe60008000858 */
[----:B------:R-:W-:Y:S02]  /*5fe0*/  WARPGROUP.DEPBAR.LE gsb0, 0x0 ;  /* 0x00008000000079c5 */ /* 0x000fe40000010000 */
[----:B------:R-:W-:Y:S05]  /*5ff0*/  @!P0 BRA `(.L_x_30) ;  /* 0x0000000000048947 */ /* 0x000fea0003800000 */
[----:B------:R-:W-:Y:S01]  /*6000*/  BPT.TRAP 0x1 ;  /* 0x000000040000795c */ /* 0x000fe20000300000 */
.L_x_30:
[----:B------:R-:W-:-:S04]  /*6010*/  ULEA UR6, UR9, UR37, 0x3 ;  /* 0x0000002509067291 */ /* 0x000fc8000f8e183f */
[----:B------:R-:W-:-:S04]  /*6020*/  UIADD3 UR6, UR6, 0x6028, URZ ;  /* 0x0000602806067890 */ /* 0x000fc8000fffe03f */
[----:B------:R-:W-:-:S09]  /*6030*/  UPRMT UR6, URZ, 0x654, UR6 ;  /* 0x000006543f067896 */ /* 0x000fd20008000006 */
[----:B------:R-:W-:Y:S01]  /*6040*/  SYNCS.ARRIVE.TRANS64.RED.A1T0 RZ, [UR6], RZ ;  /* 0x000000ffffff79a7 */ /* 0x000fe20008100406 */
[----:B------:R-:W-:Y:S05]  /*6050*/  @P1 BRA `(.L_x_31) ;  /* 0x0000000000041947 */ /* 0x000fea0003800000 */
[----:B------:R-:W-:Y:S01]  /*6060*/  BPT.TRAP 0x1 ;  /* 0x000000040000795c */ /* 0x000fe20000300000 */
.L_x_31:
[----:B------:R-:W-:-:S04]  /*6070*/  UIADD3 UR9, UR9, 0x1, URZ ;  /* 0x0000000109097890 */ /* 0x000fc8000fffe03f */
[----:B------:R-:W-:-:S04]  /*6080*/  UISETP.NE.AND UP0, UPT, UR9, 0x5, UPT ;  /* 0x000000050900788c */ /* 0x000fc8000bf05270 */
[----:B------:R-:W-:Y:S01]  /*6090*/  USEL UR9, UR9, URZ, UP0 ;  /* 0x0000003f09097287 */ /* 0x000fe20008000000 */
[----:B------:R-:W-:Y:S11]  /*60a0*/  @!P0 BRA `(.L_x_32) ;  /* 0x0000000000048947 */ /* 0x000ff60003800000 */
[----:B------:R-:W-:Y:S01]  /*60b0*/  BPT.TRAP 0x1 ;  /* 0x000000040000795c */ /* 0x000fe20000300000 */
.L_x_32:
[----:B------:R-:W-:-:S04]  /*60c0*/  ULEA UR6, UR9, UR37, 0x3 ;  /* 0x0000002509067291 */ /* 0x000fc8000f8e183f */
[----:B------:R-:W-:-:S04]  /*60d0*/  UIADD3 UR6, UR6, 0x6028, URZ ;  /* 0x0000602806067890 */ /* 0x000fc8000fffe03f */
[----:B------:R-:W-:-:S09]  /*60e0*/  UPRMT UR6, URZ, 0x654, UR6 ;  /* 0x000006543f067896 */ /* 0x000fd20008000006 */
[----:B------:R-:W-:Y:S01]  /*60f0*/  SYNCS.ARRIVE.TRANS64.RED.A1T0 RZ, [UR6], RZ ;  /* 0x000000ffffff79a7 */ /* 0x000fe20008100406 */
[----:B------:R-:W-:Y:S05]  /*6100*/  @P1 BRA `(.L_x_33) ;  /* 0x0000000000041947 */ /* 0x000fea0003800000 */
[----:B------:R-:W-:Y:S01]  /*6110*/  BPT.TRAP 0x1 ;  /* 0x000000040000795c */ /* 0x000fe20000300000 */
.L_x_33:
[----:B------:R-:W-:Y:S01]  /*6120*/  UIADD3 UR11, UR11, 0x1, URZ ;  /* 0x000000010b0b7890 */ /* 0x000fe2000fffe03f */
[C---:B------:R-:W-:Y:S01]  /*6130*/  ISETP.GT.AND P2, PT, R6.reuse, 0x2, PT ;  /* 0x000000020600780c */ /* 0x040fe20003f44270 */
[----:B------:R-:W-:Y:S01]  /*6140*/  UIADD3 UR9, UR9, 0x1, URZ ;  /* 0x0000000109097890 */ /* 0x000fe2000fffe03f */
[----:B------:R-:W-:Y:S01]  /*6150*/  VIADD R6, R6, 0xffffffff ;  /* 0xffffffff06067836 */ /* 0x000fe20000000000 */
[----:B------:R-:W-:Y:S01]  /*6160*/  UISETP.NE.AND UP2, UPT, UR11, 0x5, UPT ;  /* 0x000000050b00788c */ /* 0x000fe2000bf45270 */
[----:B------:R-:W-:Y:S01]  /*6170*/  IADD3 R3, R3, 0x80, RZ ;  /* 0x0000008003037810 */ /* 0x000fe20007ffe0ff */
[----:B------:R-:W-:Y:S01]  /*6180*/  UISETP.NE.AND UP0, UPT, UR9, 0x5, UPT ;  /* 0x000000050900788c */ /* 0x000fe2000bf05270 */
[----:B-1----:R-:W-:Y:S01]  /*6190*/  IMAD.MOV.U32 R11, RZ, RZ, R4 ;  /* 0x000000ffff0b7224 */ /* 0x002fe200078e0004 */
[----:B------:R-:W-:Y:S01]  /*61a0*/  USEL UR6, URZ, 0x1, UP2 ;  /* 0x000000013f067887 */ /* 0x000fe20009000000 */
[----:B------:R-:W-:Y:S01]  /*61b0*/  IMAD.MOV.U32 R9, RZ, RZ, R5 ;  /* 0x000000ffff097224 */ /* 0x000fe200078e0005 */
[----:B------:R-:W-:-:S02]  /*61c0*/  USEL UR9, UR9, URZ, UP0 ;  /* 0x0000003f09097287 */ /* 0x000fc40008000000 */
[----:B------:R-:W-:Y:S02]  /*61d0*/  USEL UR11, UR11, URZ, UP2 ;  /* 0x0000003f0b0b7287 */ /* 0x000fe40009000000 */
[----:B------:R-:W-:Y:S01]  /*61e0*/  LOP3.LUT R7, R7, UR6, RZ, 0x3c, !PT ;  /* 0x0000000607077c12 */ /* 0x000fe2000f8e3cff */
[----:B------:R-:W-:Y:S09]  /*61f0*/  @P2 BRA `(.L_x_34) ;  /* 0xffffffd800502947 */ /* 0x000ff2000383ffff */
.L_x_23:
[----:B------:R-:W-:-:S13]  /*6200*/  ISETP.GE.AND P2, PT, R6, 0x1, PT ;  /* 0x000000010600780c */ /* 0x000fda0003f46270 */
[----:B------:R-:W-:Y:S05]  /*6210*/  @!P2 BRA `(.L_x_35) ;  /* 0x0000002c00e8a947 */ /* 0x000fea0003800000 */
[----:B------:R-:W-:Y:S01]  /*6220*/  MOV R9, R4 ;  /* 0x0000000400097202 */ /* 0x000fe20000000f00 */
[----:B------:R-:W-:Y:S01]  /*6230*/  IMAD.MOV.U32 R8, RZ, RZ, R5 ;  /* 0x000000ffff087224 */ /* 0x000fe200078e0005 */
[----:B------:R-:W-:Y:S01]  /*6240*/  ULDC UR13, c[0x0][0x28c] ;  /* 0x0000a300000d7ab9 */ /* 0x000fe20000000800 */
[----:B------:R-:W-:-:S05]  /*6250*/  ULDC UR14, c[0x0][0x604] ;  /* 0x00018100000e7ab9 */ /* 0x000fca0000000800 */
.L_x_46:
[----:B------:R-:W-:Y:S05]  /*6260*/  @!P0 BRA `(.L_x_36) ;  /* 0x0000000000048947 */ /* 0x000fea0003800000 */
[----:B------:R-:W-:Y:S01]  /*6270*/  BPT.TRAP 0x1 ;  /* 0x000000040000795c */ /* 0x000fe20000300000 */
.L_x_36:
[----:B------:R-:W-:Y:S01]  /*6280*/  ULEA UR6, UR11, UR37, 0x3 ;  /* 0x000000250b067291 */ /* 0x000fe2000f8e183f */
[----:B------:R-:W-:-:S08]  /*6290*/  SHF.L.U32 R4, R7, 0x1f, RZ ;  /* 0x0000001f07047819 */ /* 0x000fd000000006ff */
[----:B------:R-:W1:Y:S02]  /*62a0*/  SYNCS.PHASECHK.TRANS64.TRYWAIT P2, [UR6+0x6000], R4 ;  /* 0x00600004ff0075a7 */ /* 0x000e640008040146 */
[----:B-1----:R-:W-:Y:S05]  /*62b0*/  @!P2 BRA `(.L_x_37) ;  /* 0x0000004c00eca947 */ /* 0x002fea0003800000 */
.L_x_104:
        /* <DEDUP_REMOVED lines=12> */
.L_x_38:
[C---:B-1----:R-:W-:Y:S01]  /*6380*/  IADD3 R5, R3.reuse, 0x8, RZ ;  /* 0x0000000803057810 */ /* 0x042fe20007ffe0ff */
[C---:B------:R-:W-:Y:S01]  /*6390*/  VIADD R4, R3.reuse, 0x1 ;  /* 0x0000000103047836 */ /* 0x040fe20000000000 */
[C---:B------:R-:W-:Y:S01]  /*63a0*/  ISETP.GE.AND P4, PT, R3.reuse, UR13, PT ;  /* 0x0000000d03007c0c */ /* 0x040fe2000bf86270 */
[----:B------:R-:W-:Y:S01]  /*63b0*/  VIADD R10, R3, 0x9 ;  /* 0x00000009030a7836 */ /* 0x000fe20000000000 */
[----:B------:R-:W-:Y:S01]  /*63c0*/  ISETP.GE.AND P2, PT, R5, UR13, PT ;  /* 0x0000000d05007c0c */ /* 0x000fe2000bf46270 */
[C---:B------:R-:W-:Y:S01]  /*63d0*/  VIADD R19, R3.reuse, 0x60 ;  /* 0x0000006003137836 */ /* 0x040fe20000000000 */
[C---:B------:R-:W-:Y:S01]  /*63e0*/  IADD3 R5, R3.reuse, 0x11, RZ ;  /* 0x0000001103057810 */ /* 0x040fe20007ffe0ff */
[C---:B------:R-:W-:Y:S01]  /*63f0*/  VIADD R21, R3.reuse, 0x78 ;  /* 0x0000007803157836 */ /* 0x040fe20000000000 */
[----:B------:R-:W-:Y:S01]  /*6400*/  ISETP.GE.AND P3, PT, R4, UR13, PT ;  /* 0x0000000d04007c0c */ /* 0x000fe2000bf66270 */
[C---:B------:R-:W-:Y:S01]  /*6410*/  VIADD R4, R3.reuse, 0x10 ;  /* 0x0000001003047836 */ /* 0x040fe20000000000 */
[----:B------:R-:W-:Y:S01]  /*6420*/  FSEL R24, R24, -INF , !P4 ;  /* 0xff80000018187808 */ /* 0x000fe20006000000 */
[----:B------:R-:W-:Y:S01]  /*6430*/  VIADD R22, R3, 0x79 ;  /* 0x0000007903167836 */ /* 0x000fe20000000000 */
[----:B------:R-:W-:Y:S01]  /*6440*/  FSEL R13, R26, -INF , !P4 ;  /* 0xff8000001a0d7808 */ /* 0x000fe20006000000 */
[----:B------:R-:W-:Y:S01]  /*6450*/  ULEA UR6, UR11, UR37, 0x3 ;  /* 0x000000250b067291 */ /* 0x000fe2000f8e183f */
[----:B------:R-:W-:Y:S01]  /*6460*/  ISETP.GE.AND P4, PT, R5, UR13, PT ;  /* 0x0000000d05007c0c */ /* 0x000fe2000bf86270 */
[C---:B------:R-:W-:Y:S01]  /*6470*/  VIADD R5, R3.reuse, 0x19 ;  /* 0x0000001903057836 */ /* 0x040fe20000000000 */
[----:B------:R-:W-:Y:S01]  /*6480*/  ISETP.GE.AND P6, PT, R4, UR13, PT ;  /* 0x0000000d04007c0c */ /* 0x000fe2000bfc6270 */
[----:B------:R-:W-:Y:S01]  /*6490*/  VIADD R4, R3, 0x18 ;  /* 0x0000001803047836 */ /* 0x000fe20000000000 */
[----:B------:R-:W-:-:S02]  /*64a0*/  FSEL R28, R28, -INF , !P2 ;  /* 0xff8000001c1c7808 */ /* 0x000fc40005000000 */
[----:B------:R-:W-:Y:S02]  /*64b0*/  FSEL R30, R30, -INF , !P2 ;  /* 0xff8000001e1e7808 */ /* 0x000fe40005000000 */
[----:B------:R-:W-:Y:S01]  /*64c0*/  ISETP.GE.AND P2, PT, R5, UR13, PT ;  /* 0x0000000d05007c0c */ /* 0x000fe2000bf46270 */
[----:B------:R-:W-:Y:S01]  /*64d0*/  VIADD R5, R3, 0x21 ;  /* 0x0000002103057836 */ /* 0x000fe20000000000 */
[----:B------:R-:W-:Y:S02]  /*64e0*/  FSEL R11, R25, -INF , !P3 ;  /* 0xff800000190b7808 */ /* 0x000fe40005800000 */
[----:B------:R-:W-:Y:S02]  /*64f0*/  FSEL R27, R27, -INF , !P3 ;  /* 0xff8000001b1b7808 */ /* 0x000fe40005800000 */
[----:B------:R-:W-:Y:S02]  /*6500*/  ISETP.GE.AND P5, PT, R10, UR13, PT ;  /* 0x0000000d0a007c0c */ /* 0x000fe4000bfa6270 */
[----:B------:R-:W-:-:S02]  /*6510*/  ISETP.GE.AND P3, PT, R4, UR13, PT ;  /* 0x0000000d04007c0c */ /* 0x000fc4000bf66270 */
[----:B------:R-:W-:Y:S02]  /*6520*/  IADD3 R4, R3, 0x20, RZ ;  /* 0x0000002003047810 */ /* 0x000fe40007ffe0ff */
[----:B------:R-:W-:Y:S02]  /*6530*/  FSEL R32, R32, -INF , !P6 ;  /* 0xff80000020207808 */ /* 0x000fe40007000000 */
[----:B------:R-:W-:Y:S02]  /*6540*/  FSEL R34, R34, -INF , !P6 ;  /* 0xff80000022227808 */ /* 0x000fe40007000000 */
[----:B------:R-:W-:Y:S01]  /*6550*/  ISETP.GE.AND P6, PT, R5, UR13, PT ;  /* 0x0000000d05007c0c */ /* 0x000fe2000bfc6270 */
[----:B------:R-:W-:Y:S01]  /*6560*/  VIADD R5, R3, 0x28 ;  /* 0x0000002803057836 */ /* 0x000fe20000000000 */
[----:B------:R-:W-:Y:S02]  /*6570*/  FSEL R29, R29, -INF , !P5 ;  /* 0xff8000001d1d7808 */ /* 0x000fe40006800000 */
[----:B------:R-:W-:-:S02]  /*6580*/  FSEL R31, R31, -INF , !P5 ;  /* 0xff8000001f1f7808 */ /* 0x000fc40006800000 */
[----:B------:R-:W-:Y:S02]  /*6590*/  ISETP.GE.AND P5, PT, R4, UR13, PT ;  /* 0x0000000d04007c0c */ /* 0x000fe4000bfa6270 */
[----:B------:R-:W-:Y:S02]  /*65a0*/  FMNMX R4, R13, R8, !PT ;  /* 0x000000080d047209 */ /* 0x000fe40007800000 */
[----:B------:R-:W-:Y:S02]  /*65b0*/  FSEL R33, R33, -INF , !P4 ;  /* 0xff80000021217808 */ /* 0x000fe40006000000 */
[----:B------:R-:W-:Y:S02]  /*65c0*/  FSEL R35, R35, -INF , !P4 ;  /* 0xff80000023237808 */ /* 0x000fe40006000000 */
[----:B------:R-:W-:Y:S02]  /*65d0*/  ISETP.GE.AND P4, PT, R5, UR13, PT ;  /* 0x0000000d05007c0c */ /* 0x000fe4000bf86270 */
[----:B------:R-:W-:-:S02]  /*65e0*/  FMNMX R5, R27, R4, !PT ;  /* 0x000000041b057209 */ /* 0x000fc40007800000 */
[----:B------:R-:W-:Y:S02]  /*65f0*/  IADD3 R10, R3, 0x29, RZ ;  /* 0x00000029030a7810 */ /* 0x000fe40007ffe0ff */
[----:B------:R-:W-:Y:S02]  /*6600*/  FMNMX R4, R30, R5, !PT ;  /* 0x000000051e047209 */ /* 0x000fe40007800000 */
[----:B------:R-:W-:Y:S02]  /*6610*/  FSEL R36, R36, -INF , !P3 ;  /* 0xff80000024247808 */ /* 0x000fe40005800000 */
[----:B------:R-:W-:Y:S02]  /*6620*/  FMNMX R5, R31, R4, !PT ;  /* 0x000000041f057209 */ /* 0x000fe40007800000 */
[----:B------:R-:W-:Y:S02]  /*6630*/  FSEL R38, R38, -INF , !P3 ;  /* 0xff80000026267808 */ /* 0x000fe40005800000 */
[----:B------:R-:W-:-:S02]  /*6640*/  FMNMX R4, R34, R5, !PT ;  /* 0x0000000522047209 */ /* 0x000fc40007800000 */
[----:B------:R-:W-:Y:S01]  /*6650*/  ISETP.GE.AND P3, PT, R10, UR13, PT ;  /* 0x0000000d0a007c0c */ /* 0x000fe2000bf66270 */
[----:B------:R-:W-:Y:S01]  /*6660*/  VIADD R10, R3, 0x30 ;  /* 0x00000030030a7836 */ /* 0x000fe20000000000 */
[----:B------:R-:W-:Y:S02]  /*6670*/  FMNMX R5, R35, R4, !PT ;  /* 0x0000000423057209 */ /* 0x000fe40007800000 */
[----:B------:R-:W-:Y:S02]  /*6680*/  FSEL R37, R37, -INF , !P2 ;  /* 0xff80000025257808 */ /* 0x000fe40005000000 */
[----:B------:R-:W-:Y:S02]  /*6690*/  FSEL R39, R39, -INF , !P2 ;  /* 0xff80000027277808 */ /* 0x000fe40005000000 */
[----:B------:R-:W-:Y:S01]  /*66a0*/  ISETP.GE.AND P2, PT, R10, UR13, PT ;  /* 0x0000000d0a007c0c */ /* 0x000fe2000bf46270 */
[----:B------:R-:W-:Y:S01]  /*66b0*/  VIADD R10, R3, 0x31 ;  /* 0x00000031030a7836 */ /* 0x000fe20000000000 */
[----:B------:R-:W-:-:S02]  /*66c0*/  FMNMX R4, R38, R5, !PT ;  /* 0x0000000526047209 */ /* 0x000fc40007800000 */
[----:B------:R-:W-:Y:S02]  /*66d0*/  FSEL R40, R40, -INF , !P5 ;  /* 0xff80000028287808 */ /* 0x000fe40006800000 */
[----:B------:R-:W-:Y:S02]  /*66e0*/  FSEL R42, R42, -INF , !P5 ;  /* 0xff8000002a2a7808 */ /* 0x000fe40006800000 */
[----:B------:R-:W-:Y:S02]  /*66f0*/  FMNMX R5, R39, R4, !PT ;  /* 0x0000000427057209 */ /* 0x000fe40007800000 */
[----:B------:R-:W-:Y:S02]  /*6700*/  ISETP.GE.AND P5, PT, R10, UR13, PT ;  /* 0x0000000d0a007c0c */ /* 0x000fe4000bfa6270 */
[----:B------:R-:W-:Y:S02]  /*6710*/  IADD3 R10, R3, 0x38, RZ ;  /* 0x00000038030a7810 */ /* 0x000fe40007ffe0ff */
[----:B------:R-:W-:-:S02]  /*6720*/  FSEL R43, R43, -INF , !P6 ;  /* 0xff8000002b2b7808 */ /* 0x000fc40007000000 */
[----:B------:R-:W-:Y:S02]  /*6730*/  FMNMX R4, R42, R5, !PT ;  /* 0x000000052a047209 */ /* 0x000fe40007800000 */
[----:B------:R-:W-:Y:S02]  /*6740*/  FSEL R41, R41, -INF , !P6 ;  /* 0xff80000029297808 */ /* 0x000fe40007000000 */
[----:B------:R-:W-:Y:S01]  /*6750*/  ISETP.GE.AND P6, PT, R10, UR13, PT ;  /* 0x0000000d0a007c0c */ /* 0x000fe2000bfc6270 */
[----:B------:R-:W-:Y:S01]  /*6760*/  VIADD R10, R3, 0x39 ;  /* 0x00000039030a7836 */ /* 0x000fe20000000000 */
[----:B------:R-:W-:Y:S02]  /*6770*/  FSEL R46, R46, -INF , !P4 ;  /* 0xff8000002e2e7808 */ /* 0x000fe40006000000 */
[----:B------:R-:W-:Y:S02]  /*6780*/  FMNMX R5, R43, R4, !PT ;  /* 0x000000042b057209 */ /* 0x000fe40007800000 */
[----:B------:R-:W-:-:S02]  /*6790*/  FSEL R44, R44, -INF , !P4 ;  /* 0xff8000002c2c7808 */ /* 0x000fc40006000000 */
[----:B------:R-:W-:Y:S01]  /*67a0*/  ISETP.GE.AND P4, PT, R10, UR13, PT ;  /* 0x0000000d0a007c0c */ /* 0x000fe2000bf86270 */
[----:B------:R-:W-:Y:S01]  /*67b0*/  VIADD R10, R3, 0x40 ;  /* 0x00000040030a7836 */ /* 0x000fe20000000000 */
[----:B------:R-:W-:Y:S02]  /*67c0*/  FSEL R47, R47, -INF , !P3 ;  /* 0xff8000002f2f7808 */ /* 0x000fe40005800000 */
[----:B------:R-:W-:Y:S02]  /*67d0*/  FMNMX R4, R46, R5, !PT ;  /* 0x000000052e047209 */ /* 0x000fe40007800000 */
[----:B------:R-:W-:Y:S02]  /*67e0*/  FSEL R50, R50, -INF , !P2 ;  /* 0xff80000032327808 */ /* 0x000fe40005000000 */
[----:B------:R-:W-:Y:S02]  /*67f0*/  FMNMX R5, R47, R4, !PT ;  /* 0x000000042f057209 */ /* 0x000fe40007800000 */
[----:B------:R-:W-:-:S02]  /*6800*/  FSEL R45, R45, -INF , !P3 ;  /* 0xff8000002d2d7808 */ /* 0x000fc40005800000 */
[----:B------:R-:W-:Y:S02]  /*6810*/  ISETP.GE.AND P3, PT, R10, UR13, PT ;  /* 0x0000000d0a007c0c */ /* 0x000fe4000bf66270 */
[----:B------:R-:W-:Y:S02]  /*6820*/  IADD3 R10, R3, 0x41, RZ ;  /* 0x00000041030a7810 */ /* 0x000fe40007ffe0ff */
[----:B------:R-:W-:Y:S02]  /*6830*/  FSEL R51, R51, -INF , !P5 ;  /* 0xff80000033337808 */ /* 0x000fe40006800000 */
[----:B------:R-:W-:Y:S02]  /*6840*/  FMNMX R4, R50, R5, !PT ;  /* 0x0000000532047209 */ /* 0x000fe40007800000 */
[----:B------:R-:W-:Y:S02]  /*6850*/  FSEL R48, R48, -INF , !P2 ;  /* 0xff80000030307808 */ /* 0x000fe40005000000 */
[----:B------:R-:W-:Y:S01]  /*6860*/  ISETP.GE.AND P2, PT, R10, UR13, PT ;  /* 0x0000000d0a007c0c */ /* 0x000fe2000bf46270 */
[----:B------:R-:W-:Y:S01]  /*6870*/  VIADD R10, R3, 0x48 ;  /* 0x00000048030a7836 */ /* 0x000fe20000000000 */
[----:B------:R-:W-:-:S02]  /*6880*/  FSEL R54, R54, -INF , !P6 ;  /* 0xff80000036367808 */ /* 0x000fc40007000000 */
[----:B------:R-:W-:Y:S02]  /*6890*/  FMNMX R5, R51, R4, !PT ;  /* 0x0000000433057209 */ /* 0x000fe40007800000 */
[----:B------:R-:W-:Y:S02]  /*68a0*/  FSEL R49, R49, -INF , !P5 ;  /* 0xff80000031317808 */ /* 0x000fe40006800000 */
[----:B------:R-:W-:Y:S02]  /*68b0*/  FSEL R55, R55, -INF , !P4 ;  /* 0xff80000037377808 */ /* 0x000fe40006000000 */
[----:B------:R-:W-:Y:S02]  /*68c0*/  FMNMX R4, R54, R5, !PT ;  /* 0x0000000536047209 */ /* 0x000fe40007800000 */
[----:B------:R-:W-:Y:S01]  /*68d0*/  ISETP.GE.AND P5, PT, R10, UR13, PT ;  /* 0x0000000d0a007c0c */ /* 0x000fe2000bfa6270 */
[----:B------:R-:W-:Y:S01]  /*68e0*/  VIADD R10, R3, 0x49 ;  /* 0x00000049030a7836 */ /* 0x000fe20000000000 */
[----:B------:R-:W-:-:S02]  /*68f0*/  FSEL R58, R58, -INF , !P3 ;  /* 0xff8000003a3a7808 */ /* 0x000fc40005800000 */
[----:B------:R-:W-:Y:S02]  /*6900*/  FMNMX R5, R55, R4, !PT ;  /* 0x0000000437057209 */ /* 0x000fe40007800000 */
[----:B------:R-:W-:Y:S02]  /*6910*/  FSEL R52, R52, -INF , !P6 ;  /* 0xff80000034347808 */ /* 0x000fe40007000000 */
[----:B------:R-:W-:Y:S02]  /*6920*/  ISETP.GE.AND P6, PT, R10, UR13, PT ;  /* 0x0000000d0a007c0c */ /* 0x000fe4000bfc6270 */
[----:B------:R-:W-:Y:S02]  /*6930*/  IADD3 R10, R3, 0x50, RZ ;  /* 0x00000050030a7810 */ /* 0x000fe40007ffe0ff */
[----:B------:R-:W-:Y:S02]  /*6940*/  FSEL R59, R59, -INF , !P2 ;  /* 0xff8000003b3b7808 */ /* 0x000fe40005000000 */
[----:B------:R-:W-:-:S02]  /*6950*/  FMNMX R4, R58, R5, !PT ;  /* 0x000000053a047209 */ /* 0x000fc40007800000 */
[----:B------:R-:W-:Y:S02]  /*6960*/  FSEL R53, R53, -INF , !P4 ;  /* 0xff80000035357808 */ /* 0x000fe40006000000 */
[----:B------:R-:W-:Y:S01]  /*6970*/  ISETP.GE.AND P4, PT, R10, UR13, PT ;  /* 0x0000000d0a007c0c */ /* 0x000fe2000bf86270 */
[----:B------:R-:W-:Y:S01]  /*6980*/  VIADD R10, R3, 0x51 ;  /* 0x00000051030a7836 */ /* 0x000fe20000000000 */
[----:B------:R-:W-:Y:S02]  /*6990*/  FSEL R62, R62, -INF , !P5 ;  /* 0xff8000003e3e7808 */ /* 0x000fe40006800000 */
[----:B------:R-:W-:Y:S02]  /*69a0*/  FMNMX R5, R59, R4, !PT ;  /* 0x000000043b057209 */ /* 0x000fe40007800000 */
        /* <DEDUP_REMOVED lines=8> */
[----:B------:R-:W-:Y:S01]  /*6a30*/  ISETP.GE.AND P2, PT, R10, UR13, PT ;  /* 0x0000000d0a007c0c */ /* 0x000fe2000bf46270 */
[C---:B------:R-:W-:Y:S01]  /*6a40*/  VIADD R10, R3.reuse, 0x61 ;  /* 0x00000061030a7836 */ /* 0x040fe20000000000 */
[----:B------:R-:W-:-:S02]  /*6a50*/  IADD3 R17, R3, 0x59, RZ ;  /* 0x0000005903117810 */ /* 0x000fc40007ffe0ff */
[----:B------:R-:W-:Y:S02]  /*6a60*/  FSEL R67, R67, -INF , !P3 ;  /* 0xff80000043437808 */ /* 0x000fe40005800000 */
[----:B------:R-:W-:Y:S02]  /*6a70*/  FMNMX R4, R66, R5, !PT ;  /* 0x0000000542047209 */ /* 0x000fe40007800000 */
[----:B------:R-:W-:Y:S02]  /*6a80*/  P2R R18, PR, RZ, 0x2 ;  /* 0x00000002ff127803 */ /* 0x000fe40000000000 */
[----:B------:R-:W-:Y:S02]  /*6a90*/  ISETP.GE.AND P1, PT, R17, UR13, PT ;  /* 0x0000000d11007c0c */ /* 0x000fe4000bf26270 */
[----:B------:R-:W-:Y:S02]  /*6aa0*/  FSEL R70, R70, -INF , !P2 ;  /* 0xff80000046467808 */ /* 0x000fe40005000000 */
[----:B------:R-:W-:-:S02]  /*6ab0*/  FMNMX R5, R67, R4, !PT ;  /* 0x0000000443057209 */ /* 0x000fc40007800000 */
[----:B------:R-:W-:Y:S02]  /*6ac0*/  P2R R16, PR, RZ, 0x1 ;  /* 0x00000001ff107803 */ /* 0x000fe40000000000 */
[----:B------:R-:W-:Y:S02]  /*6ad0*/  FSEL R60, R60, -INF , !P5 ;  /* 0xff8000003c3c7808 */ /* 0x000fe40006800000 */
[----:B------:R-:W-:Y:S02]  /*6ae0*/  ISETP.GE.AND P0, PT, R10, UR13, PT ;  /* 0x0000000d0a007c0c */ /* 0x000fe4000bf06270 */
[----:B------:R-:W-:Y:S02]  /*6af0*/  ISETP.GE.AND P5, PT, R19, UR13, PT ;  /* 0x0000000d13007c0c */ /* 0x000fe4000bfa6270 */
[----:B------:R-:W-:Y:S02]  /*6b00*/  IADD3 R10, R3, 0x68, RZ ;  /* 0x00000068030a7810 */ /* 0x000fe40007ffe0ff */
[----:B------:R-:W-:-:S02]  /*6b10*/  FSEL R71, R71, -INF , !P1 ;  /* 0xff80000047477808 */ /* 0x000fc40004800000 */
[----:B------:R-:W-:Y:S02]  /*6b20*/  FMNMX R4, R70, R5, !PT ;  /* 0x0000000546047209 */ /* 0x000fe40007800000 */
        /* <DEDUP_REMOVED lines=12> */
[----:B------:R-:W-:-:S02]  /*6bf0*/  IADD3 R20, R3, 0x71, RZ ;  /* 0x0000007103147810 */ /* 0x000fc40007ffe0ff */
[----:B------:R-:W-:Y:S02]  /*6c00*/  FSEL R79, R79, -INF , !P2 ;  /* 0xff8000004f4f7808 */ /* 0x000fe40005000000 */
[----:B------:R-:W-:Y:S02]  /*6c10*/  FMNMX R4, R78, R5, !PT ;  /* 0x000000054e047209 */ /* 0x000fe40007800000 */
[----:B------:R-:W-:Y:S02]  /*6c20*/  ISETP.GE.AND P3, PT, R10, UR13, PT ;  /* 0x0000000d0a007c0c */ /* 0x000fe4000bf66270 */
[----:B------:R-:W-:Y:S02]  /*6c30*/  FSEL R64, R64, -INF , !P4 ;  /* 0xff80000040407808 */ /* 0x000fe40006000000 */
[----:B------:R-:W-:Y:S02]  /*6c40*/  FSEL R82, R82, -INF , !P3 ;  /* 0xff80000052527808 */ /* 0x000fe40005800000 */
[----:B------:R-:W-:-:S02]  /*6c50*/  FMNMX R5, R79, R4, !PT ;  /* 0x000000044f057209 */ /* 0x000fc40007800000 */
[----:B------:R-:W-:Y:S02]  /*6c60*/  ISETP.GE.AND P4, PT, R20, UR13, PT ;  /* 0x0000000d14007c0c */ /* 0x000fe4000bf86270 */
[----:B------:R-:W-:Y:S02]  /*6c70*/  FMNMX R4, R82, R5, !PT ;  /* 0x0000000552047209 */ /* 0x000fe40007800000 */
[----:B------:R-:W-:Y:S02]  /*6c80*/  FSEL R83, R83, -INF , !P4 ;  /* 0xff80000053537808 */ /* 0x000fe40006000000 */
[----:B------:R-:W-:Y:S02]  /*6c90*/  ISETP.GE.AND P5, PT, R21, UR13, PT ;  /* 0x0000000d15007c0c */ /* 0x000fe4000bfa6270 */
[----:B------:R-:W-:Y:S02]  /*6ca0*/  FSEL R61, R61, -INF , !P6 ;  /* 0xff8000003d3d7808 */ /* 0x000fe40007000000 */
[----:B------:R-:W-:-:S02]  /*6cb0*/  FSEL R86, R86, -INF , !P5 ;  /* 0xff80000056567808 */ /* 0x000fc40006800000 */
[----:B------:R-:W-:Y:S02]  /*6cc0*/  FMNMX R5, R83, R4, !PT ;  /* 0x0000000453057209 */ /* 0x000fe40007800000 */
[----:B------:R-:W-:Y:S02]  /*6cd0*/  ISETP.GE.AND P6, PT, R22, UR13, PT ;  /* 0x0000000d16007c0c */ /* 0x000fe4000bfc6270 */
[----:B------:R-:W-:Y:S02]  /*6ce0*/  FMNMX R4, R86, R5, !PT ;  /* 0x0000000556047209 */ /* 0x000fe40007800000 */
[----:B------:R-:W-:Y:S02]  /*6cf0*/  FSEL R87, R87, -INF , !P6 ;  /* 0xff80000057577808 */ /* 0x000fe40007000000 */
[----:B------:R-:W-:Y:S02]  /*6d00*/  P2R R12, PR, RZ, 0x4 ;  /* 0x00000004ff0c7803 */ /* 0x000fe40000000000 */
[----:B------:R-:W-:-:S02]  /*6d10*/  FMNMX R4, R87, R4, !PT ;  /* 0x0000000457047209 */ /* 0x000fc40007800000 */
[----:B------:R-:W-:Y:S02]  /*6d20*/  P2R R14, PR, RZ, 0x2 ;  /* 0x00000002ff0e7803 */ /* 0x000fe40000000000 */
[----:B------:R-:W-:Y:S01]  /*6d30*/  P2R R15, PR, RZ, 0x1 ;  /* 0x00000001ff0f7803 */ /* 0x000fe20000000000 */
[----:B------:R-:W1:Y:S01]  /*6d40*/  SHFL.BFLY PT, R5, R4, 0x1, 0x1f ;  /* 0x0c201f0004057f89 */ /* 0x000e6200000e0000 */
[----:B------:R-:W-:Y:S02]  /*6d50*/  ISETP.GE.AND P1, PT, R17, UR13, PT ;  /* 0x0000000d11007c0c */ /* 0x000fe4000bf26270 */
[----:B------:R-:W-:Y:S02]  /*6d60*/  ISETP.GE.AND P0, PT, R19, UR13, PT ;  /* 0x0000000d13007c0c */ /* 0x000fe4000bf06270 */
[----:B------:R-:W-:Y:S02]  /*6d70*/  FSEL R80, R80, -INF , !P3 ;  /* 0xff80000050507808 */ /* 0x000fe40005800000 */
[----:B------:R-:W-:-:S02]  /*6d80*/  FSEL R26, R72, -INF , !P0 ;  /* 0xff800000481a7808 */ /* 0x000fc40004000000 */
[----:B------:R-:W-:Y:S02]  /*6d90*/  FSEL R69, R69, -INF , !P1 ;  /* 0xff80000045457808 */ /* 0x000fe40004800000 */
[----:B------:R-:W-:Y:S02]  /*6da0*/  ISETP.NE.AND P1, PT, R14, RZ, PT ;  /* 0x000000ff0e00720c */ /* 0x000fe40003f25270 */
[----:B------:R-:W-:Y:S02]  /*6db0*/  FSEL R81, R81, -INF , !P4 ;  /* 0xff80000051517808 */ /* 0x000fe40006000000 */
[----:B------:R-:W-:Y:S02]  /*6dc0*/  FSEL R84, R84, -INF , !P5 ;  /* 0xff80000054547808 */ /* 0x000fe40006800000 */
[----:B------:R-:W-:Y:S02]  /*6dd0*/  FSEL R85, R85, -INF , !P6 ;  /* 0xff80000055557808 */ /* 0x000fe40007000000 */
[----:B------:R-:W-:-:S02]  /*6de0*/  ISETP.NE.AND P0, PT, R15, RZ, PT ;  /* 0x000000ff0f00720c */ /* 0x000fc40003f05270 */
[----:B------:R-:W-:Y:S02]  /*6df0*/  FSEL R76, R76, -INF , !P1 ;  /* 0xff8000004c4c7808 */ /* 0x000fe40004800000 */
[----:B------:R-:W-:Y:S02]  /*6e00*/  FSEL R73, R73, -INF , !P0 ;  /* 0xff80000049497808 */ /* 0x000fe40004000000 */
[----:B-1----:R-:W-:Y:S02]  /*6e10*/  FMNMX R10, R4, R5, !PT ;  /* 0x00000005040a7209 */ /* 0x002fe40007800000 */
[----:B------:R-:W-:Y:S02]  /*6e20*/  FMNMX R4, R24, R9, !PT ;  /* 0x0000000918047209 */ /* 0x000fe40007800000 */
[----:B------:R-:W-:Y:S01]  /*6e30*/  ISETP.NE.AND P0, PT, R16, RZ, PT ;  /* 0x000000ff1000720c */ /* 0x000fe20003f05270 */
[----:B------:R-:W1:Y:S01]  /*6e40*/  SHFL.BFLY PT, R5, R10, 0x2, 0x1f ;  /* 0x0c401f000a057f89 */ /* 0x000e6200000e0000 */
[----:B------:R-:W-:-:S02]  /*6e50*/  ISETP.NE.AND P1, PT, R18, RZ, PT ;  /* 0x000000ff1200720c */ /* 0x000fc40003f25270 */
[----:B-1----:R-:W-:-:S04]  /*6e60*/  FMNMX R5, R10, R5, !PT ;  /* 0x000000050a057209 */ /* 0x002fc80007800000 */
[----:B------:R-:W-:-:S04]  /*6e70*/  FSETP.NEU.AND P2, PT, R5, -INF , PT ;  /* 0xff8000000500780b */ /* 0x000fc80003f4d000 */
[----:B------:R-:W-:Y:S02]  /*6e80*/  FSEL R17, R5, RZ, P2 ;  /* 0x000000ff05117208 */ /* 0x000fe40001000000 */
[----:B------:R-:W-:-:S03]  /*6e90*/  ISETP.NE.AND P2, PT, R12, RZ, PT ;  /* 0x000000ff0c00720c */ /* 0x000fc60003f45270 */
[----:B------:R-:W-:Y:S01]  /*6ea0*/  FMUL R72, R17, UR14 ;  /* 0x0000000e11487c20 */ /* 0x000fe20008400000 */
[----:B------:R-:W-:-:S03]  /*6eb0*/  FSEL R77, R77, -INF , !P2 ;  /* 0xff8000004d4d7808 */ /* 0x000fc60005000000 */
        /* <DEDUP_REMOVED lines=25> */
[----:B------:R-:W-:Y:S01]  /*7050*/  @!P4 FMUL R27, R27, 0.5 ;  /* 0x3f0000001b1bc820 */ /* 0x000fe20000400000 */
[----:B------:R-:W-:Y:S01]  /*7060*/  FMNMX R4, R36, R13, !PT ;  /* 0x0000000d24047209 */ /* 0x000fe20007800000 */
[--C-:B------:R-:W-:Y:S01]  /*7070*/  FFMA R50, R50, UR14, -R72.reuse ;  /* 0x0000000e32327c23 */ /* 0x100fe20008000848 */
[----:B------:R-:W-:Y:S01]  /*7080*/  @!P5 FMUL R12, R12, 0.5 ;  /* 0x3f0000000c0cd820 */ /* 0x000fe20000400000 */
[--C-:B------:R-:W-:Y:S01]  /*7090*/  FFMA R22, R51, UR14, -R72.reuse ;  /* 0x0000000e33167c23 */ /* 0x100fe20008000848 */
[----:B------:R-:W-:Y:S01]  /*70a0*/  FMNMX R13, R37, R4, !PT ;  /* 0x00000004250d7209 */ /* 0x000fe20007800000 */
[--C-:B------:R-:W-:Y:S01]  /*70b0*/  FFMA R39, R54, UR14, -R72.reuse ;  /* 0x0000000e36277c23 */ /* 0x100fe20008000848 */
[----:B------:R-:W2:Y:S01]  /*70c0*/  MUFU.EX2 R10, R10 ;  /* 0x0000000a000a7308 */ /* 0x000ea20000000800 */
[----:B------:R-:W-:Y:S01]  /*70d0*/  @!P6 FMUL R34, R34, 0.5 ;  /* 0x3f0000002222e820 */ /* 0x000fe20000400000 */
[----:B------:R-:W-:Y:S01]  /*70e0*/  FMNMX R4, R40, R13, !PT ;  /* 0x0000000d28047209 */ /* 0x000fe20007800000 */
[--C-:B------:R-:W-:Y:S01]  /*70f0*/  FFMA R46, R58, UR14, -R72.reuse ;  /* 0x0000000e3a2e7c23 */ /* 0x100fe20008000848 */
[--C-:B------:R-:W-:Y:S01]  /*7100*/  FFMA R59, R59, UR14, -R72.reuse ;  /* 0x0000000e3b3b7c23 */ /* 0x100fe20008000848 */
[--C-:B------:R-:W-:Y:S01]  /*7110*/  FFMA R54, R66, UR14, -R72.reuse ;  /* 0x0000000e42367c23 */ /* 0x100fe20008000848 */
[----:B------:R-:W-:Y:S01]  /*7120*/  FMNMX R13, R41, R4, !PT ;  /* 0x00000004290d7209 */ /* 0x000fe20007800000 */
[--C-:B------:R-:W-:Y:S01]  /*7130*/  FFMA R43, R63, UR14, -R72.reuse ;  /* 0x0000000e3f2b7c23 */ /* 0x100fe20008000848 */
[----:B------:R-:W3:Y:S01]  /*7140*/  MUFU.EX2 R27, R27 ;  /* 0x0000001b001b7308 */ /* 0x000ee20000000800 */
[----:B-1----:R-:W-:Y:S01]  /*7150*/  @!P2 FMUL R25, R25, R25 ;  /* 0x000000191919a220 */ /* 0x002fe20000400000 */
[----:B------:R-:W-:Y:S01]  /*7160*/  FSETP.GEU.AND P2, PT, R14, -126, PT ;  /* 0xc2fc00000e00780b */ /* 0x000fe20003f4e000 */
[--C-:B------:R-:W-:Y:S01]  /*7170*/  FFMA R23, R67, UR14, -R72.reuse ;  /* 0x0000000e43177c23 */ /* 0x100fe20008000848 */
[----:B------:R-:W-:Y:S01]  /*7180*/  FMNMX R4, R44, R13, !PT ;  /* 0x0000000d2c047209 */ /* 0x000fe20007800000 */
[--C-:B------:R-:W-:Y:S01]  /*7190*/  FFMA R58, R70, UR14, -R72.reuse ;  /* 0x0000000e463a7c23 */ /* 0x100fe20008000848 */
[--C-:B------:R-:W-:Y:S01]  /*71a0*/  FFMA R51, R75, UR14, -R72.reuse ;  /* 0x0000000e4b337c23 */ /* 0x100fe20008000848 */
[--C-:B------:R-:W-:Y:S01]  /*71b0*/  FFMA R71, R71, UR14, -R72.reuse ;  /* 0x0000000e47477c23 */ /* 0x100fe20008000848 */
[----:B------:R-:W1:Y:S01]  /*71c0*/  MUFU.EX2 R12, R12 ;  /* 0x0000000c000c7308 */ /* 0x000e620000000800 */
[----:B--2---:R-:W-:Y:S01]  /*71d0*/  @!P3 FMUL R10, R10, R10 ;  /* 0x0000000a0a0ab220 */ /* 0x004fe20000400000 */
[----:B------:R-:W-:Y:S01]  /*71e0*/  FSETP.GEU.AND P3, PT, R31, -126, PT ;  /* 0xc2fc00001f00780b */ /* 0x000fe20003f6e000 */
[--C-:B------:R-:W-:Y:S01]  /*71f0*/  FFMA R66, R78, UR14, -R72.reuse ;  /* 0x0000000e4e427c23 */ /* 0x100fe20008000848 */
[----:B------:R-:W-:Y:S01]  /*7200*/  FMNMX R15, R45, R4, !PT ;  /* 0x000000042d0f7209 */ /* 0x000fe20007800000 */
[--C-:B------:R-:W-:Y:S01]  /*7210*/  FFMA R79, R79, UR14, -R72.reuse ;  /* 0x0000000e4f4f7c23 */ /* 0x100fe20008000848 */
[--C-:B------:R-:W-:Y:S01]  /*7220*/  FFMA R70, R82, UR14, -R72.reuse ;  /* 0x0000000e52467c23 */ /* 0x100fe20008000848 */
[----:B------:R-:W-:Y:S01]  /*7230*/  @!P2 FMUL R14, R14, 0.5 ;  /* 0x3f0000000e0ea820 */ /* 0x000fe20000400000 */
[----:B------:R-:W2:Y:S01]  /*7240*/  MUFU.EX2 R13, R34 ;  /* 0x00000022000d7308 */ /* 0x000ea20000000800 */
[----:B---3--:R-:W-:Y:S01]  /*7250*/  @!P4 FMUL R27, R27, R27 ;  /* 0x0000001b1b1bc220 */ /* 0x008fe20000400000 */
[----:B------:R-:W-:Y:S01]  /*7260*/  FSETP.GEU.AND P4, PT, R16, -126, PT ;  /* 0xc2fc00001000780b */ /* 0x000fe20003f8e000 */
[--C-:B------:R-:W-:Y:S01]  /*7270*/  FFMA R87, R87, UR14, -R72.reuse ;  /* 0x0000000e57577c23 */ /* 0x100fe20008000848 */
[----:B------:R-:W-:Y:S01]  /*7280*/  FMNMX R4, R48, R15, !PT ;  /* 0x0000000f30047209 */ /* 0x000fe20007800000 */
[----:B------:R-:W-:-:S02]  /*7290*/  FFMA R86, R86, UR14, -R72 ;  /* 0x0000000e56567c23 */ /* 0x000fc40008000848 */
[----:B------:R-:W-:Y:S01]  /*72a0*/  @!P3 FMUL R31, R31, 0.5 ;  /* 0x3f0000001f1fb820 */ /* 0x000fe20000400000 */
[----:B------:R-:W3:Y:S01]  /*72b0*/  MUFU.EX2 R14, R14 ;  /* 0x0000000e000e7308 */ /* 0x000ee20000000800 */
[----:B-1----:R-:W-:Y:S01]  /*72c0*/  @!P5 FMUL R12, R12, R12 ;  /* 0x0000000c0c0cd220 */ /* 0x002fe20000400000 */
[----:B------:R-:W-:Y:S02]  /*72d0*/  FSETP.GEU.AND P5, PT, R42, -126, PT ;  /* 0xc2fc00002a00780b */ /* 0x000fe40003fae000 */
[----:B------:R-:W-:-:S03]  /*72e0*/  FMNMX R15, R49, R4, !PT ;  /* 0x00000004310f7209 */ /* 0x000fc60007800000 */
[----:B------:R-:W-:Y:S01]  /*72f0*/  @!P4 FMUL R16, R16, 0.5 ;  /* 0x3f0000001010c820 */ /* 0x000fe20000400000 */
[----:B------:R-:W1:Y:S01]  /*7300*/  MUFU.EX2 R31, R31 ;  /* 0x0000001f001f7308 */ /* 0x000e620000000800 */
[----:B------:R-:W-:Y:S01]  /*7310*/  FMNMX R4, R52, R15, !PT ;  /* 0x0000000f34047209 */ /* 0x000fe20007800000 */
[----:B--2---:R-:W-:Y:S01]  /*7320*/  @!P6 FMUL R13, R13, R13 ;  /* 0x0000000d0d0de220 */ /* 0x004fe20000400000 */
[----:B------:R-:W-:Y:S02]  /*7330*/  FSETP.GEU.AND P6, PT, R18, -126, PT ;  /* 0xc2fc00001200780b */ /* 0x000fe40003fce000 */
[----:B------:R-:W-:Y:S02]  /*7340*/  FMNMX R15, R53, R4, !PT ;  /* 0x00000004350f7209 */ /* 0x000fe40007800000 */
[----:B------:R-:W-:Y:S01]  /*7350*/  @!P5 FMUL R42, R42, 0.5 ;  /* 0x3f0000002a2ad820 */ /* 0x000fe20000400000 */
[----:B------:R-:W2:Y:S01]  /*7360*/  MUFU.EX2 R16, R16 ;  /* 0x0000001000107308 */ /* 0x000ea20000000800 */
[----:B---3--:R-:W-:Y:S01]  /*7370*/  @!P2 FMUL R14, R14, R14 ;  /* 0x0000000e0e0ea220 */ /* 0x008fe20000400000 */
[----:B------:R-:W-:-:S02]  /*7380*/  FSETP.GEU.AND P2, PT, R35, -126, PT ;  /* 0xc2fc00002300780b */ /* 0x000fc40003f4e000 */
[----:B------:R-:W-:-:S04]  /*7390*/  FMNMX R4, R56, R15, !PT ;  /* 0x0000000f38047209 */ /* 0x000fc80007800000 */
[----:B------:R3:W4:Y:S01]  /*73a0*/  MUFU.EX2 R15, R42 ;  /* 0x0000002a000f7308 */ /* 0x0007220000000800 */
[----:B-1----:R-:W-:Y:S01]  /*73b0*/  @!P3 FMUL R31, R31, R31 ;  /* 0x0000001f1f1fb220 */ /* 0x002fe20000400000 */
[----:B------:R-:W-:Y:S01]  /*73c0*/  FSETP.GEU.AND P3, PT, R20, -126, PT ;  /* 0xc2fc00001400780b */ /* 0x000fe20003f6e000 */
[----:B------:R-:W-:Y:S01]  /*73d0*/  @!P6 FMUL R18, R18, 0.5 ;  /* 0x3f0000001212e820 */ /* 0x000fe20000400000 */
[----:B------:R-:W-:-:S03]  /*73e0*/  FMNMX R19, R57, R4, !PT ;  /* 0x0000000439137209 */ /* 0x000fc60007800000 */
[----:B------:R-:W-:Y:S01]  /*73f0*/  @!P2 FMUL R35, R35, 0.5 ;  /* 0x3f0000002323a820 */ /* 0x000fe20000400000 */
[----:B------:R-:W-:Y:S01]  /*7400*/  FMNMX R4, R60, R19, !PT ;  /* 0x000000133c047209 */ /* 0x000fe20007800000 */
[----:B---3--:R-:W-:Y:S01]  /*7410*/  FFMA R42, R55, UR14, -R72 ;  /* 0x0000000e372a7c23 */ /* 0x008fe20008000848 */
[----:B------:R-:W1:Y:S01]  /*7420*/  MUFU.EX2 R18, R18 ;  /* 0x0000001200127308 */ /* 0x000e620000000800 */
[----:B--2---:R-:W-:Y:S01]  /*7430*/  @!P4 FMUL R16, R16, R16 ;  /* 0x000000101010c220 */ /* 0x004fe20000400000 */
[----:B------:R-:W-:Y:S02]  /*7440*/  FSETP.GEU.AND P4, PT, R50, -126, PT ;  /* 0xc2fc00003200780b */ /* 0x000fe40003f8e000 */
[----:B------:R-:W-:Y:S01]  /*7450*/  FMNMX R19, R61, R4, !PT ;  /* 0x000000043d137209 */ /* 0x000fe20007800000 */
[----:B------:R-:W-:Y:S01]  /*7460*/  @!P3 FMUL R20, R20, 0.5 ;  /* 0x3f0000001414b820 */ /* 0x000fe20000400000 */
[----:B----4-:R-:W-:Y:S02]  /*7470*/  @!P5 FMUL R15, R15, R15 ;  /* 0x0000000f0f0fd220 */ /* 0x010fe40000400000 */
[----:B------:R-:W2:Y:S01]  /*7480*/  MUFU.EX2 R35, R35 ;  /* 0x0000002300237308 */ /* 0x000ea20000000800 */
[----:B------:R-:W-:-:S02]  /*7490*/  FSETP.GEU.AND P5, PT, R22, -126, PT ;  /* 0xc2fc00001600780b */ /* 0x000fc40003fae000 */
[----:B------:R-:W-:-:S04]  /*74a0*/  FMNMX R4, R64, R19, !PT ;  /* 0x0000001340047209 */ /* 0x000fc80007800000 */
[----:B------:R-:W-:Y:S01]  /*74b0*/  FMNMX R19, R65, R4, !PT ;  /* 0x0000000441137209 */ /* 0x000fe20007800000 */
[----:B------:R-:W3:Y:S01]  /*74c0*/  MUFU.EX2 R20, R20 ;  /* 0x0000001400147308 */ /* 0x000ee20000000800 */
[----:B-1----:R-:W-:Y:S01]  /*74d0*/  @!P6 FMUL R18, R18, R18 ;  /* 0x000000121212e220 */ /* 0x002fe20000400000 */
[----:B------:R-:W-:Y:S01]  /*74e0*/  @!P4 FMUL R50, R50, 0.5 ;  /* 0x3f0000003232c820 */ /* 0x000fe20000400000 */
[----:B------:R-:W-:Y:S02]  /*74f0*/  FSETP.GEU.AND P6, PT, R39, -126, PT ;  /* 0xc2fc00002700780b */ /* 0x000fe40003fce000 */
[----:B------:R-:W-:Y:S01]  /*7500*/  FMNMX R4, R68, R19, !PT ;  /* 0x0000001344047209 */ /* 0x000fe20007800000 */
[----:B------:R-:W-:Y:S02]  /*7510*/  @!P5 FMUL R22, R22, 0.5 ;  /* 0x3f0000001616d820 */ /* 0x000fe40000400000 */
[----:B------:R1:W4:Y:S01]  /*7520*/  MUFU.EX2 R19, R50 ;  /* 0x0000003200137308 */ /* 0x0003220000000800 */
[----:B--2---:R-:W-:Y:S01]  /*7530*/  @!P2 FMUL R35, R35, R35 ;  /* 0x000000232323a220 */ /* 0x004fe20000400000 */
[----:B------:R-:W-:-:S02]  /*7540*/  FSETP.GEU.AND P2, PT, R42, -126, PT ;  /* 0xc2fc00002a00780b */ /* 0x000fc40003f4e000 */
[----:B------:R-:W-:-:S04]  /*7550*/  FMNMX R21, R69, R4, !PT ;  /* 0x0000000445157209 */ /* 0x000fc80007800000 */
[----:B------:R-:W2:Y:S01]  /*7560*/  MUFU.EX2 R22, R22 ;  /* 0x0000001600167308 */ /* 0x000ea20000000800 */
[----:B---3--:R-:W-:Y:S01]  /*7570*/  @!P3 FMUL R20, R20, R20 ;  /* 0x000000141414b220 */ /* 0x008fe20000400000 */
[----:B------:R-:W-:Y:S01]  /*7580*/  FSETP.GEU.AND P3, PT, R46, -126, PT ;  /* 0xc2fc00002e00780b */ /* 0x000fe20003f6e000 */
[----:B------:R-:W-:Y:S01]  /*7590*/  @!P6 FMUL R39, R39, 0.5 ;  /* 0x3f0000002727e820 */ /* 0x000fe20000400000 */
[----:B------:R-:W-:Y:S01]  /*75a0*/  FMNMX R4, R26, R21, !PT ;  /* 0x000000151a047209 */ /* 0x000fe20007800000 */
[--C-:B-1----:R-:W-:Y:S01]  /*75b0*/  FFMA R50, R62, UR14, -R72.reuse ;  /* 0x0000000e3e327c23 */ /* 0x102fe20008000848 */
[----:B------:R-:W-:Y:S01]  /*75c0*/  FFMA R62, R74, UR14, -R72 ;  /* 0x0000000e4a3e7c23 */ /* 0x000fe20008000848 */
[----:B------:R-:W-:Y:S01]  /*75d0*/  @!P2 FMUL R42, R42, 0.5 ;  /* 0x3f0000002a2aa820 */ /* 0x000fe20000400000 */
[----:B------:R-:W-:Y:S01]  /*75e0*/  FMNMX R21, R73, R4, !PT ;  /* 0x0000000449157209 */ /* 0x000fe20007800000 */
[----:B------:R-:W1:Y:S01]  /*75f0*/  MUFU.EX2 R39, R39 ;  /* 0x0000002700277308 */ /* 0x000e620000000800 */
[----:B----4-:R-:W-:Y:S01]  /*7600*/  @!P4 FMUL R19, R19, R19 ;  /* 0x000000131313c220 */ /* 0x010fe20000400000 */
[----:B------:R-:W-:-:S02]  /*7610*/  FSETP.GEU.AND P4, PT, R59, -126, PT ;  /* 0xc2fc00003b00780b */ /* 0x000fc40003f8e000 */
[----:B------:R-:W-:Y:S02]  /*7620*/  FMNMX R4, R76, R21, !PT ;  /* 0x000000154c047209 */ /* 0x000fe40007800000 */
[----:B------:R-:W-:Y:S02]  /*7630*/  @!P3 FMUL R46, R46, 0.5 ;  /* 0x3f0000002e2eb820 */ /* 0x000fe40000400000 */
[----:B------:R-:W3:Y:S01]  /*7640*/  MUFU.EX2 R42, R42 ;  /* 0x0000002a002a7308 */ /* 0x000ee20000000800 */
[----:B--2---:R-:W-:Y:S01]  /*7650*/  @!P5 FMUL R22, R22, R22 ;  /* 0x000000161616d220 */ /* 0x004fe20000400000 */
[----:B------:R-:W-:Y:S02]  /*7660*/  FMNMX R21, R77, R4, !PT ;  /* 0x000000044d157209 */ /* 0x000fe40007800000 */
[----:B------:R-:W-:Y:S02]  /*7670*/  FSETP.GEU.AND P5, PT, R50, -126, PT ;  /* 0xc2fc00003200780b */ /* 0x000fe40003fae000 */
[----:B------:R-:W-:Y:S01]  /*7680*/  FMNMX R4, R80, R21, !PT ;  /* 0x0000001550047209 */ /* 0x000fe20007800000 */
[----:B------:R-:W-:Y:S01]  /*7690*/  @!P4 FMUL R59, R59, 0.5 ;  /* 0x3f0000003b3bc820 */ /* 0x000fe20000400000 */
[----:B------:R-:W2:Y:S01]  /*76a0*/  MUFU.EX2 R46, R46 ;  /* 0x0000002e002e7308 */ /* 0x000ea20000000800 */
[----:B-1----:R-:W-:Y:S01]  /*76b0*/  @!P6 FMUL R39, R39, R39 ;  /* 0x000000272727e220 */ /* 0x002fe20000400000 */
[----:B------:R-:W-:-:S02]  /*76c0*/  FMNMX R21, R81, R4, !PT ;  /* 0x0000000451157209 */ /* 0x000fc40007800000 */
[----:B------:R-:W-:Y:S02]  /*76d0*/  FSETP.GEU.AND P6, PT, R43, -126, PT ;  /* 0xc2fc00002b00780b */ /* 0x000fe40003fce000 */
[----:B------:R-:W-:Y:S02]  /*76e0*/  FMNMX R4, R84, R21, !PT ;  /* 0x0000001554047209 */ /* 0x000fe40007800000 */
[----:B------:R1:W4:Y:S01]  /*76f0*/  MUFU.EX2 R21, R59 ;  /* 0x0000003b00157308 */ /* 0x0003220000000800 */
[----:B---3--:R-:W-:Y:S01]  /*7700*/  @!P2 FMUL R42, R42, R42 ;  /* 0x0000002a2a2aa220 */ /* 0x008fe20000400000 */
[----:B------:R-:W-:Y:S01]  /*7710*/  FSETP.GEU.AND P2, PT, R54, -126, PT ;  /* 0xc2fc00003600780b */ /* 0x000fe20003f4e000 */
[----:B------:R-:W-:Y:S01]  /*7720*/  @!P5 FMUL R50, R50, 0.5 ;  /* 0x3f0000003232d820 */ /* 0x000fe20000400000 */
[----:B------:R-:W-:-:S05]  /*7730*/  FMNMX R4, R85, R4, !PT ;  /* 0x0000000455047209 */ /* 0x000fca0007800000 */
[----:B------:R-:W3:Y:S01]  /*7740*/  MUFU.EX2 R50, R50 ;  /* 0x0000003200327308 */ /* 0x000ee20000000800 */
[----:B--2---:R-:W-:Y:S01]  /*7750*/  @!P3 FMUL R46, R46, R46 ;  /* 0x0000002e2e2eb220 */ /* 0x004fe20000400000 */
[----:B------:R-:W-:Y:S01]  /*7760*/  FSETP.GEU.AND P3, PT, R23, -126, PT ;  /* 0xc2fc00001700780b */ /* 0x000fe20003f6e000 */
[----:B------:R-:W-:Y:S01]  /*7770*/  @!P6 FMUL R43, R43, 0.5 ;  /* 0x3f0000002b2be820 */ /* 0x000fe20000400000 */
[----:B------:R-:W2:Y:S01]  /*7780*/  SHFL.BFLY PT, R47, R4, 0x1, 0x1f ;  /* 0x0c201f00042f7f89 */ /* 0x000ea200000e0000 */
[----:B-1----:R-:W-:Y:S01]  /*7790*/  FFMA R59, R83, UR14, -R72 ;  /* 0x0000000e533b7c23 */ /* 0x002fe20008000848 */
[----:B------:R-:W-:Y:S01]  /*77a0*/  @!P2 FMUL R54, R54, 0.5 ;  /* 0x3f0000003636a820 */ /* 0x000fe20000400000 */
[----:B----4-:R-:W-:Y:S02]  /*77b0*/  @!P4 FMUL R21, R21, R21 ;  /* 0x000000151515c220 */ /* 0x010fe40000400000 */
[----:B------:R-:W1:Y:S01]  /*77c0*/  MUFU.EX2 R43, R43 ;  /* 0x0000002b002b7308 */ /* 0x000e620000000800 */
[----:B------:R-:W-:-:S05]  /*77d0*/  FSETP.GEU.AND P4, PT, R58, -126, PT ;  /* 0xc2fc00003a00780b */ /* 0x000fca0003f8e000 */
[----:B------:R-:W-:Y:S02]  /*77e0*/  @!P3 FMUL R23, R23, 0.5 ;  /* 0x3f0000001717b820 */ /* 0x000fe40000400000 */
[----:B------:R-:W4:Y:S01]  /*77f0*/  MUFU.EX2 R54, R54 ;  /* 0x0000003600367308 */ /* 0x000f220000000800 */
[----:B---3--:R-:W-:Y:S01]  /*7800*/  @!P5 FMUL R50, R50, R50 ;  /* 0x000000323232d220 */ /* 0x008fe20000400000 */
[----:B------:R-:W-:-:S04]  /*7810*/  FSETP.GEU.AND P5, PT, R71, -126, PT ;  /* 0xc2fc00004700780b */ /* 0x000fc80003fae000 */
[----:B------:R-:W-:Y:S02]  /*7820*/  @!P4 FMUL R58, R58, 0.5 ;  /* 0x3f0000003a3ac820 */ /* 0x000fe40000400000 */
[----:B------:R-:W3:Y:S01]  /*7830*/  MUFU.EX2 R23, R23 ;  /* 0x0000001700177308 */ /* 0x000ee20000000800 */
[----:B-1----:R-:W-:Y:S01]  /*7840*/  @!P6 FMUL R43, R43, R43 ;  /* 0x0000002b2b2be220 */ /* 0x002fe20000400000 */
[----:B------:R-:W-:Y:S02]  /*7850*/  FSETP.GEU.AND P6, PT, R62, -126, PT ;  /* 0xc2fc00003e00780b */ /* 0x000fe40003fce000 */
[----:B--2---:R-:W-:-:S03]  /*7860*/  FMNMX R4, R4, R47, !PT ;  /* 0x0000002f04047209 */ /* 0x004fc60007800000 */
[----:B------:R-:W-:Y:S01]  /*7870*/  @!P5 FMUL R71, R71, 0.5 ;  /* 0x3f0000004747d820 */ /* 0x000fe20000400000 */
[----:B------:R-:W1:Y:S01]  /*7880*/  MUFU.EX2 R58, R58 ;  /* 0x0000003a003a7308 */ /* 0x000e620000000800 */
[----:B----4-:R-:W-:Y:S01]  /*7890*/  @!P2 FMUL R54, R54, R54 ;  /* 0x000000363636a220 */ /* 0x010fe20000400000 */
[----:B------:R-:W-:Y:S01]  /*78a0*/  FSETP.GEU.AND P2, PT, R51, -126, PT ;  /* 0xc2fc00003300780b */ /* 0x000fe20003f4e000 */
[----:B------:R-:W2:Y:S04]  /*78b0*/  SHFL.BFLY PT, R55, R4, 0x2, 0x1f ;  /* 0x0c401f0004377f89 */ /* 0x000ea800000e0000 */
[----:B------:R-:W-:Y:S01]  /*78c0*/  @!P6 FMUL R62, R62, 0.5 ;  /* 0x3f0000003e3ee820 */ /* 0x000fe20000400000 */
[----:B------:R-:W4:Y:S01]  /*78d0*/  MUFU.EX2 R47, R71 ;  /* 0x00000047002f7308 */ /* 0x000f220000000800 */
[----:B---3--:R-:W-:Y:S01]  /*78e0*/  @!P3 FMUL R23, R23, R23 ;  /* 0x000000171717b220 */ /* 0x008fe20000400000 */
[----:B------:R-:W-:-:S05]  /*78f0*/  FSETP.GEU.AND P3, PT, R66, -126, PT ;  /* 0xc2fc00004200780b */ /* 0x000fca0003f6e000 */
[----:B------:R-:W-:Y:S01]  /*7900*/  @!P2 FMUL R51, R51, 0.5 ;  /* 0x3f0000003333a820 */ /* 0x000fe20000400000 */
[----:B------:R-:W3:Y:S01]  /*7910*/  MUFU.EX2 R62, R62 ;  /* 0x0000003e003e7308 */ /* 0x000ee20000000800 */
[----:B-1----:R-:W-:Y:S01]  /*7920*/  @!P4 FMUL R58, R58, R58 ;  /* 0x0000003a3a3ac220 */ /* 0x002fe20000400000 */
[----:B------:R-:W-:-:S05]  /*7930*/  FSETP.GEU.AND P4, PT, R79, -126, PT ;  /* 0xc2fc00004f00780b */ /* 0x000fca0003f8e000 */
[----:B------:R-:W-:Y:S01]  /*7940*/  @!P3 FMUL R66, R66, 0.5 ;  /* 0x3f0000004242b820 */ /* 0x000fe20000400000 */
[----:B------:R-:W1:Y:S01]  /*7950*/  MUFU.EX2 R51, R51 ;  /* 0x0000003300337308 */ /* 0x000e620000000800 */
[----:B----4-:R-:W-:Y:S01]  /*7960*/  @!P5 FMUL R47, R47, R47 ;  /* 0x0000002f2f2fd220 */ /* 0x010fe20000400000 */
[----:B------:R-:W-:Y:S02]  /*7970*/  FSETP.GEU.AND P5, PT, R70, -126, PT ;  /* 0xc2fc00004600780b */ /* 0x000fe40003fae000 */
[----:B--2---:R-:W-:-:S03]  /*7980*/  FMNMX R4, R4, R55, !PT ;  /* 0x0000003704047209 */ /* 0x004fc60007800000 */
[----:B------:R-:W-:Y:S01]  /*7990*/  @!P4 FMUL R79, R79, 0.5 ;  /* 0x3f0000004f4fc820 */ /* 0x000fe20000400000 */
[----:B------:R-:W2:Y:S01]  /*79a0*/  MUFU.EX2 R66, R66 ;  /* 0x0000004200427308 */ /* 0x000ea20000000800 */
[----:B---3--:R-:W-:Y:S01]  /*79b0*/  @!P6 FMUL R62, R62, R62 ;  /* 0x0000003e3e3ee220 */ /* 0x008fe20000400000 */
[----:B------:R-:W-:-:S04]  /*79c0*/  FSETP.NEU.AND P6, PT, R4, -INF , PT ;  /* 0xff8000000400780b */ /* 0x000fc80003fcd000 */
[----:B------:R-:W-:Y:S01]  /*79d0*/  FSEL R30, R4, RZ, P6 ;  /* 0x000000ff041e7208 */ /* 0x000fe20003000000 */
[----:B------:R-:W-:Y:S01]  /*79e0*/  @!P5 FMUL R70, R70, 0.5 ;  /* 0x3f0000004646d820 */ /* 0x000fe20000400000 */
[----:B------:R-:W3:Y:S01]  /*79f0*/  MUFU.EX2 R55, R79 ;  /* 0x0000004f00377308 */ /* 0x000ee20000000800 */
[----:B-1----:R-:W-:Y:S01]  /*7a00*/  @!P2 FMUL R51, R51, R51 ;  /* 0x000000333333a220 */ /* 0x002fe20000400000 */
[----:B------:R-:W-:Y:S01]  /*7a10*/  FSETP.GEU.AND P2, PT, R59, -126, PT ;  /* 0xc2fc00003b00780b */ /* 0x000fe20003f4e000 */
[----:B------:R-:W-:Y:S01]  /*7a20*/  FMUL R34, R30, UR14 ;  /* 0x0000000e1e227c20 */ /* 0x000fe20008400000 */
[----:B------:R-:W-:Y:S01]  /*7a30*/  FSETP.GEU.AND P6, PT, R86, -126, PT ;  /* 0xc2fc00005600780b */ /* 0x000fe20003fce000 */
[----:B------:R-:W-:Y:S02]  /*7a40*/  FADD R30, -R30, R9 ;  /* 0x000000091e1e7221 */ /* 0x000fe40000000100 */
[--C-:B------:R-:W-:Y:S01]  /*7a50*/  FFMA R24, R24, UR14, -R34.reuse ;  /* 0x0000000e18187c23 */ /* 0x100fe20008000822 */
[----:B------:R-:W1:Y:S01]  /*7a60*/  MUFU.EX2 R70, R70 ;  /* 0x0000004600467308 */ /* 0x000e620000000800 */
[----:B--2---:R-:W-:Y:S01]  /*7a70*/  @!P3 FMUL R66, R66, R66 ;  /* 0x000000424242b220 */ /* 0x004fe20000400000 */
[----:B------:R-:W-:Y:S01]  /*7a80*/  FSETP.GEU.AND P3, PT, R87, -126, PT ;  /* 0xc2fc00005700780b */ /* 0x000fe20003f6e000 */
[--C-:B------:R-:W-:Y:S01]  /*7a90*/  FFMA R38, R11, UR14, -R34.reuse ;  /* 0x0000000e0b267c23 */ /* 0x100fe20008000822 */
[--C-:B------:R-:W-:Y:S01]  /*7aa0*/  FFMA R28, R28, UR14, -R34.reuse ;  /* 0x0000000e1c1c7c23 */ /* 0x100fe20008000822 */
[--C-:B------:R-:W-:Y:S01]  /*7ab0*/  FFMA R32, R32, UR14, -R34.reuse ;  /* 0x0000000e20207c23 */ /* 0x100fe20008000822 */
[--C-:B------:R-:W-:Y:S01]  /*7ac0*/  FFMA R29, R29, UR14, -R34.reuse ;  /* 0x0000000e1d1d7c23 */ /* 0x100fe20008000822 */
[----:B------:R-:W-:Y:S01]  /*7ad0*/  @!P2 FMUL R59, R59, 0.5 ;  /* 0x3f0000003b3ba820 */ /* 0x000fe20000400000 */
[--C-:B------:R-:W-:Y:S01]  /*7ae0*/  FFMA R67, R33, UR14, -R34.reuse ;  /* 0x0000000e21437c23 */ /* 0x100fe20008000822 */
[----:B---3--:R-:W-:Y:S01]  /*7af0*/  @!P4 FMUL R55, R55, R55 ;  /* 0x000000373737c220 */ /* 0x008fe20000400000 */
[----:B------:R-:W-:Y:S01]  /*7b00*/  FSETP.GEU.AND P4, PT, R24, -126, PT ;  /* 0xc2fc00001800780b */ /* 0x000fe20003f8e000 */
[----:B------:R-:W-:Y:S01]  /*7b10*/  @!P6 FMUL R86, R86, 0.5 ;  /* 0x3f0000005656e820 */ /* 0x000fe20000400000 */
[--C-:B------:R-:W-:Y:S01]  /*7b20*/  FFMA R36, R36, UR14, -R34.reuse ;  /* 0x0000000e24247c23 */ /* 0x100fe20008000822 */
[----:B------:R-:W2:Y:S01]  /*7b30*/  MUFU.EX2 R59, R59 ;  /* 0x0000003b003b7308 */ /* 0x000ea20000000800 */
[--C-:B------:R-:W-:Y:S01]  /*7b40*/  FFMA R37, R37, UR14, -R34.reuse ;  /* 0x0000000e25257c23 */ /* 0x100fe20008000822 */
[----:B------:R-:W-:Y:S01]  /*7b50*/  @!P3 FMUL R87, R87, 0.5 ;  /* 0x3f0000005757b820 */ /* 0x000fe20000400000 */
[--C-:B------:R-:W-:Y:S01]  /*7b60*/  FFMA R41, R41, UR14, -R34.reuse ;  /* 0x0000000e29297c23 */ /* 0x100fe20008000822 */
[----:B-1----:R-:W-:Y:S01]  /*7b70*/  @!P5 FMUL R70, R70, R70 ;  /* 0x000000464646d220 */ /* 0x002fe20000400000 */
[----:B------:R-:W-:Y:S01]  /*7b80*/  FSETP.GEU.AND P5, PT, R38, -126, PT ;  /* 0xc2fc00002600780b */ /* 0x000fe20003fae000 */
[--C-:B------:R-:W-:Y:S01]  /*7b90*/  FFMA R40, R40, UR14, -R34.reuse ;  /* 0x0000000e28287c23 */ /* 0x100fe20008000822 */
[--C-:B------:R-:W-:Y:S01]  /*7ba0*/  FFMA R44, R44, UR14, -R34.reuse ;  /* 0x0000000e2c2c7c23 */ /* 0x100fe20008000822 */
[----:B------:R-:W1:Y:S01]  /*7bb0*/  MUFU.EX2 R11, R87 ;  /* 0x00000057000b7308 */ /* 0x000e620000000800 */
[--C-:B------:R-:W-:Y:S01]  /*7bc0*/  FFMA R45, R45, UR14, -R34.reuse ;  /* 0x0000000e2d2d7c23 */ /* 0x100fe20008000822 */
[----:B------:R-:W-:Y:S01]  /*7bd0*/  @!P4 FMUL R24, R24, 0.5 ;  /* 0x3f0000001818c820 */ /* 0x000fe20000400000 */
[--C-:B------:R-:W-:Y:S01]  /*7be0*/  FFMA R48, R48, UR14, -R34.reuse ;  /* 0x0000000e30307c23 */ /* 0x100fe20008000822 */
[--C-:B------:R-:W-:Y:S01]  /*7bf0*/  FFMA R52, R52, UR14, -R34.reuse ;  /* 0x0000000e34347c23 */ /* 0x100fe20008000822 */
[--C-:B------:R-:W-:Y:S01]  /*7c00*/  FFMA R49, R49, UR14, -R34.reuse ;  /* 0x0000000e31317c23 */ /* 0x100fe20008000822 */
[--C-:B------:R-:W-:Y:S01]  /*7c10*/  FFMA R53, R53, UR14, -R34.reuse ;  /* 0x0000000e35357c23 */ /* 0x100fe20008000822 */
[--C-:B------:R-:W-:Y:S01]  /*7c20*/  FFMA R56, R56, UR14, -R34.reuse ;  /* 0x0000000e38387c23 */ /* 0x100fe20008000822 */
[----:B------:R-:W3:Y:S01]  /*7c30*/  MUFU.EX2 R72, R86 ;  /* 0x0000005600487308 */ /* 0x000ee20000000800 */
[----:B--2---:R-:W-:Y:S01]  /*7c40*/  @!P2 FMUL R59, R59, R59 ;  /* 0x0000003b3b3ba220 */ /* 0x004fe20000400000 */
[----:B------:R-:W-:Y:S01]  /*7c50*/  FSETP.GEU.AND P2, PT, R28, -126, PT ;  /* 0xc2fc00001c00780b */ /* 0x000fe20003f4e000 */
[----:B------:R-:W-:Y:S01]  /*7c60*/  @!P5 FMUL R38, R38, 0.5 ;  /* 0x3f0000002626d820 */ /* 0x000fe20000400000 */
[--C-:B------:R-:W-:Y:S01]  /*7c70*/  FFMA R71, R61, UR14, -R34.reuse ;  /* 0x0000000e3d477c23 */ /* 0x100fe20008000822 */
[--C-:B------:R-:W-:Y:S01]  /*7c80*/  FFMA R60, R60, UR14, -R34.reuse ;  /* 0x0000000e3c3c7c23 */ /* 0x100fe20008000822 */
[--C-:B------:R-:W-:Y:S01]  /*7c90*/  FFMA R64, R64, UR14, -R34.reuse ;  /* 0x0000000e40407c23 */ /* 0x100fe20008000822 */
[--C-:B------:R-:W-:Y:S01]  /*7ca0*/  FFMA R74, R65, UR14, -R34.reuse ;  /* 0x0000000e414a7c23 */ /* 0x100fe20008000822 */
[----:B------:R-:W2:Y:S01]  /*7cb0*/  MUFU.EX2 R24, R24 ;  /* 0x0000001800187308 */ /* 0x000ea20000000800 */
[----:B-1----:R-:W-:Y:S01]  /*7cc0*/  @!P3 FMUL R11, R11, R11 ;  /* 0x0000000b0b0bb220 */ /* 0x002fe20000400000 */
[----:B------:R-:W-:Y:S01]  /*7cd0*/  FSETP.GEU.AND P3, PT, R32, -126, PT ;  /* 0xc2fc00002000780b */ /* 0x000fe20003f6e000 */
[--C-:B------:R-:W-:Y:S01]  /*7ce0*/  FFMA R68, R68, UR14, -R34.reuse ;  /* 0x0000000e44447c23 */ /* 0x100fe20008000822 */
[--C-:B------:R-:W-:Y:S01]  /*7cf0*/  FFMA R26, R26, UR14, -R34.reuse ;  /* 0x0000000e1a1a7c23 */ /* 0x100fe20008000822 */
[--C-:B------:R-:W-:Y:S01]  /*7d00*/  FFMA R73, R73, UR14, -R34.reuse ;  /* 0x0000000e49497c23 */ /* 0x100fe20008000822 */
[--C-:B------:R-:W-:Y:S01]  /*7d10*/  FFMA R76, R76, UR14, -R34.reuse ;  /* 0x0000000e4c4c7c23 */ /* 0x100fe20008000822 */
[----:B------:R-:W-:Y:S01]  /*7d20*/  @!P2 FMUL R28, R28, 0.5 ;  /* 0x3f0000001c1ca820 */ /* 0x000fe20000400000 */
[----:B------:R-:W1:Y:S01]  /*7d30*/  MUFU.EX2 R63, R38 ;  /* 0x00000026003f7308 */ /* 0x000e620000000800 */
[----:B---3--:R-:W-:Y:S01]  /*7d40*/  @!P6 FMUL R72, R72, R72 ;  /* 0x000000484848e220 */ /* 0x008fe20000400000 */
[----:B------:R-:W-:Y:S01]  /*7d50*/  FSETP.GEU.AND P6, PT, R29, -126, PT ;  /* 0xc2fc00001d00780b */ /* 0x000fe20003fce000 */
[--C-:B------:R-:W-:Y:S01]  /*7d60*/  FFMA R80, R80, UR14, -R34.reuse ;  /* 0x0000000e50507c23 */ /* 0x100fe20008000822 */
[--C-:B------:R-:W-:Y:S01]  /*7d70*/  FFMA R81, R81, UR14, -R34.reuse ;  /* 0x0000000e51517c23 */ /* 0x100fe20008000822 */
[--C-:B------:R-:W-:Y:S01]  /*7d80*/  FFMA R77, R77, UR14, -R34.reuse ;  /* 0x0000000e4d4d7c23 */ /* 0x100fe20008000822 */
[----:B------:R-:W-:Y:S01]  /*7d90*/  FFMA R84, R84, UR14, -R34 ;  /* 0x0000000e54547c23 */ /* 0x000fe20008000822 */
[----:B------:R-:W-:Y:S01]  /*7da0*/  @!P3 FMUL R32, R32, 0.5 ;  /* 0x3f0000002020b820 */ /* 0x000fe20000400000 */
[----:B------:R-:W3:Y:S01]  /*7db0*/  MUFU.EX2 R28, R28 ;  /* 0x0000001c001c7308 */ /* 0x000ee20000000800 */
[----:B--2---:R-:W-:Y:S01]  /*7dc0*/  @!P4 FMUL R24, R24, R24 ;  /* 0x000000181818c220 */ /* 0x004fe20000400000 */
[----:B------:R-:W-:Y:S01]  /*7dd0*/  FSETP.GEU.AND P4, PT, R67, -126, PT ;  /* 0xc2fc00004300780b */ /* 0x000fe20003f8e000 */
[----:B------:R-:W-:Y:S01]  /*7de0*/  FADD R79, R22, R59 ;  /* 0x0000003b164f7221 */ /* 0x000fe20000000000 */
[----:B------:R-:W-:Y:S01]  /*7df0*/  FADD R75, R19, R70 ;  /* 0x00000046134b7221 */ /* 0x000fe20000000000 */
[----:B------:R-:W-:-:S02]  /*7e00*/  FMUL R30, R30, UR14 ;  /* 0x0000000e1e1e7c20 */ /* 0x000fc40008400000 */
[----:B------:R-:W-:Y:S01]  /*7e10*/  @!P6 FMUL R29, R29, 0.5 ;  /* 0x3f0000001d1de820 */ /* 0x000fe20000400000 */
[----:B------:R-:W2:Y:S01]  /*7e20*/  MUFU.EX2 R32, R32 ;  /* 0x0000002000207308 */ /* 0x000ea20000000800 */
[----:B-1----:R-:W-:Y:S01]  /*7e30*/  @!P5 FMUL R63, R63, R63 ;  /* 0x0000003f3f3fd220 */ /* 0x002fe20000400000 */
[----:B------:R-:W-:-:S05]  /*7e40*/  FSETP.GEU.AND P5, PT, R36, -126, PT ;  /* 0xc2fc00002400780b */ /* 0x000fca0003fae000 */
[----:B------:R-:W-:Y:S01]  /*7e50*/  @!P4 FMUL R67, R67, 0.5 ;  /* 0x3f0000004343c820 */ /* 0x000fe20000400000 */
[----:B------:R1:W4:Y:S01]  /*7e60*/  MUFU.EX2 R33, R29 ;  /* 0x0000001d00217308 */ /* 0x0003220000000800 */
[----:B---3--:R-:W-:Y:S01]  /*7e70*/  @!P2 FMUL R28, R28, R28 ;  /* 0x0000001c1c1ca220 */ /* 0x008fe20000400000 */
[----:B------:R-:W-:-:S05]  /*7e80*/  FSETP.GEU.AND P2, PT, R37, -126, PT ;  /* 0xc2fc00002500780b */ /* 0x000fca0003f4e000 */
[----:B------:R-:W-:Y:S01]  /*7e90*/  @!P5 FMUL R36, R36, 0.5 ;  /* 0x3f0000002424d820 */ /* 0x000fe20000400000 */
[----:B------:R-:W3:Y:S01]  /*7ea0*/  MUFU.EX2 R67, R67 ;  /* 0x0000004300437308 */ /* 0x000ee20000000800 */
[----:B--2---:R-:W-:Y:S01]  /*7eb0*/  @!P3 FMUL R32, R32, R32 ;  /* 0x000000202020b220 */ /* 0x004fe20000400000 */
[----:B------:R-:W-:Y:S01]  /*7ec0*/  FSETP.GEU.AND P3, PT, R41, -126, PT ;  /* 0xc2fc00002900780b */ /* 0x000fe20003f6e000 */
[----:B-1----:R-:W-:-:S04]  /*7ed0*/  FFMA R29, R57, UR14, -R34 ;  /* 0x0000000e391d7c23 */ /* 0x002fc80008000822 */
[----:B------:R-:W-:Y:S01]  /*7ee0*/  @!P2 FMUL R37, R37, 0.5 ;  /* 0x3f0000002525a820 */ /* 0x000fe20000400000 */
[----:B------:R-:W1:Y:S01]  /*7ef0*/  MUFU.EX2 R36, R36 ;  /* 0x0000002400247308 */ /* 0x000e620000000800 */
[----:B----4-:R-:W-:Y:S01]  /*7f00*/  @!P6 FMUL R33, R33, R33 ;  /* 0x000000212121e220 */ /* 0x010fe20000400000 */
        /* <DEDUP_REMOVED lines=49> */
[--C-:B---3--:R-:W-:Y:S01]  /*8220*/  FFMA R29, R69, UR14, -R34.reuse ;  /* 0x0000000e451d7c23 */ /* 0x108fe20008000822 */
[----:B------:R-:W-:-:S03]  /*8230*/  FFMA R34, R85, UR14, -R34 ;  /* 0x0000000e55227c23 */ /* 0x000fc60008000822 */
        /* <DEDUP_REMOVED lines=13> */
[----:B------:R2:W4:Y:S01]  /*8310*/  MUFU.EX2 R69, R68 ;  /* 0x0000004400457308 */ /* 0x0005220000000800 */
[----:B---3--:R-:W-:Y:S01]  /*8320*/  @!P4 FMUL R65, R65, R65 ;  /* 0x000000414141c220 */ /* 0x008fe20000400000 */
[----:B------:R-:W-:-:S05]  /*8330*/  FSETP.GEU.AND P4, PT, R73, -126, PT ;  /* 0xc2fc00004900780b */ /* 0x000fca0003f8e000 */
[----:B------:R-:W-:Y:S01]  /*8340*/  @!P6 FMUL R29, R29, 0.5 ;  /* 0x3f0000001d1de820 */ /* 0x000fe20000400000 */
[----:B------:R3:W5:Y:S01]  /*8350*/  MUFU.EX2 R71, R26 ;  /* 0x0000001a00477308 */ /* 0x0007620000000800 */
[----:B-1----:R-:W-:Y:S01]  /*8360*/  @!P5 FMUL R74, R74, R74 ;  /* 0x0000004a4a4ad220 */ /* 0x002fe20000400000 */
[----:B------:R-:W-:Y:S01]  /*8370*/  FSETP.GEU.AND P5, PT, R76, -126, PT ;  /* 0xc2fc00004c00780b */ /* 0x000fe20003fae000 */
[----:B--2---:R-:W-:-:S04]  /*8380*/  FADD R68, R14, R23 ;  /* 0x000000170e447221 */ /* 0x004fc80000000000 */
[----:B------:R-:W-:Y:S01]  /*8390*/  @!P4 FMUL R73, R73, 0.5 ;  /* 0x3f0000004949c820 */ /* 0x000fe20000400000 */
[----:B------:R1:W-:Y:S01]  /*83a0*/  MUFU.EX2 R60, R29 ;  /* 0x0000001d003c7308 */ /* 0x0003e20000000800 */
[----:B----4-:R-:W-:Y:S01]  /*83b0*/  @!P2 FMUL R69, R69, R69 ;  /* 0x000000454545a220 */ /* 0x010fe20000400000 */
[----:B------:R-:W-:Y:S01]  /*83c0*/  FSETP.GEU.AND P2, PT, R80, -126, PT ;  /* 0xc2fc00005000780b */ /* 0x000fe20003f4e000 */
[----:B------:R-:W-:Y:S01]  /*83d0*/  FADD R98, R68, R79 ;  /* 0x0000004f44627221 */ /* 0x000fe20000000000 */
[----:B---3--:R-:W-:-:S03]  /*83e0*/  FADD R26, R13, R54 ;  /* 0x000000360d1a7221 */ /* 0x008fc60000000000 */
[----:B------:R-:W-:Y:S01]  /*83f0*/  @!P5 FMUL R76, R76, 0.5 ;  /* 0x3f0000004c4cd820 */ /* 0x000fe20000400000 */
[----:B------:R2:W3:Y:S01]  /*8400*/  MUFU.EX2 R64, R73 ;  /* 0x0000004900407308 */ /* 0x0004e20000000800 */
[----:B-1----:R-:W-:Y:S01]  /*8410*/  FADD R29, -R17, R8 ;  /* 0x00000008111d7221 */ /* 0x002fe20000000100 */
[----:B------:R-:W-:Y:S01]  /*8420*/  FADD R17, R15, R62 ;  /* 0x0000003e0f117221 */ /* 0x000fe20000000000 */
[----:B------:R-:W-:Y:S01]  /*8430*/  FADD R8, R25, R46 ;  /* 0x0000002e19087221 */ /* 0x000fe20000000000 */
[----:B-----5:R-:W-:Y:S01]  /*8440*/  @!P3 FMUL R71, R71, R71 ;  /* 0x000000474747b220 */ /* 0x020fe20000400000 */
[----:B------:R-:W-:Y:S01]  /*8450*/  FSETP.GEU.AND P3, PT, R81, -126, PT ;  /* 0xc2fc00005100780b */ /* 0x000fe20003f6e000 */
[----:B------:R-:W-:Y:S01]  /*8460*/  FADD R99, R26, R75 ;  /* 0x0000004b1a637221 */ /* 0x000fe20000000000 */
[----:B------:R-:W-:Y:S01]  /*8470*/  @!P2 FMUL R80, R80, 0.5 ;  /* 0x3f0000005050a820 */ /* 0x000fe20000400000 */
[----:B------:R-:W-:Y:S01]  /*8480*/  FADD R86, R8, R17 ;  /* 0x0000001108567221 */ /* 0x000fe20000000000 */
[----:B------:R1:W4:Y:S01]  /*8490*/  MUFU.EX2 R9, R76 ;  /* 0x0000004c00097308 */ /* 0x0003220000000800 */
[----:B------:R-:W-:Y:S01]  /*84a0*/  FADD R8, R10, R21 ;  /* 0x000000150a087221 */ /* 0x000fe20000000000 */
[----:B--2---:R-:W-:Y:S01]  /*84b0*/  FADD R73, R18, R51 ;  /* 0x0000003312497221 */ /* 0x004fe20000000000 */
[----:B------:R-:W-:Y:S01]  /*84c0*/  FADD R26, R31, R58 ;  /* 0x0000003a1f1a7221 */ /* 0x000fe20000000000 */
[----:B------:R-:W-:Y:S01]  /*84d0*/  FADD R75, R39, R72 ;  /* 0x00000048274b7221 */ /* 0x000fe20000000000 */
[----:B------:R-:W-:Y:S01]  /*84e0*/  FMUL R85, R29, UR14 ;  /* 0x0000000e1d557c20 */ /* 0x000fe20008400000 */
[----:B------:R-:W-:Y:S01]  /*84f0*/  FADD R87, R8, R73 ;  /* 0x0000004908577221 */ /* 0x000fe20000000000 */
[----:B------:R-:W-:Y:S01]  /*8500*/  FADD R8, R27, R50 ;  /* 0x000000321b087221 */ /* 0x000fe20000000000 */
[----:B------:R-:W2:Y:S01]  /*8510*/  MUFU.EX2 R17, R80 ;  /* 0x0000005000117308 */ /* 0x000ea20000000800 */
[----:B---3--:R-:W-:Y:S01]  /*8520*/  @!P4 FMUL R64, R64, R64 ;  /* 0x000000404040c220 */ /* 0x008fe20000400000 */
[----:B------:R-:W-:Y:S01]  /*8530*/  FSETP.GEU.AND P4, PT, R77, -126, PT ;  /* 0xc2fc00004d00780b */ /* 0x000fe20003f8e000 */
[----:B------:R-:W-:Y:S01]  /*8540*/  @!P3 FMUL R81, R81, 0.5 ;  /* 0x3f0000005151b820 */ /* 0x000fe20000400000 */
[----:B------:R-:W-:Y:S01]  /*8550*/  FADD R73, R35, R66 ;  /* 0x0000004223497221 */ /* 0x000fe20000000000 */
[----:B-1----:R-:W-:Y:S01]  /*8560*/  FADD R76, R42, R11 ;  /* 0x0000000b2a4c7221 */ /* 0x002fe20000000000 */
[----:B------:R-:W-:Y:S01]  /*8570*/  FADD R101, R26, R75 ;  /* 0x0000004b1a657221 */ /* 0x000fe20000000000 */
[----:B------:R-:W-:Y:S01]  /*8580*/  FADD R26, R12, R43 ;  /* 0x0000002b0c1a7221 */ /* 0x000fe20000000000 */
[----:B------:R-:W1:Y:S01]  /*8590*/  MUFU.EX2 R68, R81 ;  /* 0x0000005100447308 */ /* 0x000e620000000800 */
[----:B----4-:R-:W-:Y:S01]  /*85a0*/  @!P5 FMUL R9, R9, R9 ;  /* 0x000000090909d220 */ /* 0x010fe20000400000 */
[----:B------:R-:W-:Y:S01]  /*85b0*/  FSETP.GEU.AND P5, PT, R84, -126, PT ;  /* 0xc2fc00005400780b */ /* 0x000fe20003fae000 */
[----:B------:R-:W-:Y:S01]  /*85c0*/  FADD R96, R8, R73 ;  /* 0x0000004908607221 */ /* 0x000fe20000000000 */
[----:B------:R-:W-:Y:S01]  /*85d0*/  FADD R73, R16, R47 ;  /* 0x0000002f10497221 */ /* 0x000fe20000000000 */
[----:B------:R-:W-:Y:S01]  /*85e0*/  FADD R75, R20, R55 ;  /* 0x00000037144b7221 */ /* 0x000fe20000000000 */
[----:B------:R-:W-:Y:S01]  /*85f0*/  @!P6 FMUL R60, R60, R60 ;  /* 0x0000003c3c3ce220 */ /* 0x000fe20000400000 */
[----:B------:R-:W-:Y:S01]  /*8600*/  @!P4 FMUL R77, R77, 0.5 ;  /* 0x3f0000004d4dc820 */ /* 0x000fe20000400000 */
[----:B------:R-:W-:Y:S01]  /*8610*/  FADD R100, R73, R76 ;  /* 0x0000004c49647221 */ /* 0x000fe20000000000 */
[----:B--2---:R-:W-:Y:S01]  /*8620*/  @!P2 FMUL R17, R17, R17 ;  /* 0x000000111111a220 */ /* 0x004fe20000400000 */
[----:B------:R-:W-:Y:S01]  /*8630*/  FSETP.GEU.AND P2, PT, R34, -126, PT ;  /* 0xc2fc00002200780b */ /* 0x000fe20003f4e000 */
[----:B------:R2:W3:Y:S01]  /*8640*/  MUFU.EX2 R8, R77 ;  /* 0x0000004d00087308 */ /* 0x0004e20000000800 */
[----:B------:R-:W-:Y:S01]  /*8650*/  FADD R97, R26, R75 ;  /* 0x0000004b1a617221 */ /* 0x000fe20000000000 */
[----:B------:R-:W-:Y:S01]  /*8660*/  FSETP.GEU.AND P6, PT, R30, -126, PT ;  /* 0xc2fc00001e00780b */ /* 0x000fe20003fce000 */
[----:B------:R-:W-:Y:S01]  /*8670*/  FADD R26, R24, R57 ;  /* 0x00000039181a7221 */ /* 0x000fe20000000000 */
[----:B------:R-:W-:Y:S01]  /*8680*/  @!P5 FMUL R84, R84, 0.5 ;  /* 0x3f0000005454d820 */ /* 0x000fe20000400000 */
[----:B------:R-:W-:Y:S01]  /*8690*/  FADD R75, R32, R65 ;  /* 0x00000041204b7221 */ /* 0x000fe20000000000 */
[----:B-1----:R-:W-:Y:S01]  /*86a0*/  @!P3 FMUL R68, R68, R68 ;  /* 0x000000444444b220 */ /* 0x002fe20000400000 */
[----:B------:R-:W-:Y:S01]  /*86b0*/  FSETP.GEU.AND P3, PT, R85, -126, PT ;  /* 0xc2fc00005500780b */ /* 0x000fe20003f6e000 */
[----:B------:R-:W1:Y:S01]  /*86c0*/  MUFU.EX2 R73, R84 ;  /* 0x0000005400497308 */ /* 0x000e620000000800 */
[----:B--2---:R-:W-:Y:S01]  /*86d0*/  FADD R77, R40, R71 ;  /* 0x00000047284d7221 */ /* 0x004fe20000000000 */
[----:B------:R-:W-:Y:S01]  /*86e0*/  FADD R80, R48, R17 ;  /* 0x0000001130507221 */ /* 0x000fe20000000000 */
[----:B------:R-:W-:Y:S01]  /*86f0*/  FADD R29, R63, R52 ;  /* 0x000000343f1d7221 */ /* 0x000fe20000000000 */
[----:B------:R-:W-:Y:S01]  /*8700*/  @!P2 FMUL R34, R34, 0.5 ;  /* 0x3f0000002222a820 */ /* 0x000fe20000400000 */
[----:B------:R-:W-:Y:S01]  /*8710*/  FADD R78, R41, R64 ;  /* 0x00000040294e7221 */ /* 0x000fe20000000000 */
[----:B------:R-:W-:Y:S01]  /*8720*/  FADD R79, R26, R77 ;  /* 0x0000004d1a4f7221 */ /* 0x000fe20000000000 */
[----:B------:R-:W-:Y:S01]  /*8730*/  FADD R82, R75, R80 ;  /* 0x000000504b527221 */ /* 0x000fe20000000000 */
[----:B------:R2:W4:Y:S01]  /*8740*/  MUFU.EX2 R76, R34 ;  /* 0x00000022004c7308 */ /* 0x0005220000000800 */
[----:B------:R-:W-:Y:S01]  /*8750*/  FADD R26, R28, R61 ;  /* 0x0000003d1c1a7221 */ /* 0x000fe20000000000 */
[----:B------:R-:W-:Y:S01]  /*8760*/  FADD R75, R44, R9 ;  /* 0x000000092c4b7221 */ /* 0x000fe20000000000 */
[----:B---3--:R-:W-:Y:S01]  /*8770*/  @!P4 FMUL R8, R8, R8 ;  /* 0x000000080808c220 */ /* 0x008fe20000400000 */
[----:B------:R-:W-:Y:S01]  /*8780*/  FADD R80, R29, R78 ;  /* 0x0000004e1d507221 */ /* 0x000fe20000000000 */
[----:B------:R-:W-:Y:S01]  /*8790*/  FADD R29, R67, R74 ;  /* 0x0000004a431d7221 */ /* 0x000fe20000000000 */
[----:B------:R-:W-:Y:S01]  /*87a0*/  FADD R78, R49, R68 ;  /* 0x00000044314e7221 */ /* 0x000fe20000000000 */
[----:B------:R-:W-:Y:S01]  /*87b0*/  FADD R81, R26, R75 ;  /* 0x0000004b1a517221 */ /* 0x000fe20000000000 */
[----:B------:R-:W-:Y:S01]  /*87c0*/  @!P3 FMUL R85, R85, 0.5 ;  /* 0x3f0000005555b820 */ /* 0x000fe20000400000 */
[----:B-1----:R-:W-:Y:S01]  /*87d0*/  @!P5 FMUL R73, R73, R73 ;  /* 0x000000494949d220 */ /* 0x002fe20000400000 */
[----:B------:R-:W-:Y:S01]  /*87e0*/  FADD R75, R45, R8 ;  /* 0x000000082d4b7221 */ /* 0x000fe20000000000 */
[----:B------:R-:W-:Y:S01]  /*87f0*/  FADD R26, R33, R56 ;  /* 0x00000038211a7221 */ /* 0x000fe20000000000 */
[----:B------:R-:W-:Y:S01]  /*8800*/  FADD R83, R29, R78 ;  /* 0x0000004e1d537221 */ /* 0x000fe20000000000 */
[----:B------:R-:W-:Y:S01]  /*8810*/  @!P6 FMUL R30, R30, 0.5 ;  /* 0x3f0000001e1ee820 */ /* 0x000fe20000400000 */
[----:B------:R-:W-:Y:S01]  /*8820*/  FADD R29, R36, R69 ;  /* 0x00000045241d7221 */ /* 0x000fe20000000000 */
[----:B------:R-:W-:Y:S01]  /*8830*/  FADD R78, R38, R73 ;  /* 0x00000049264e7221 */ /* 0x000fe20000000000 */
[----:B--2---:R-:W-:Y:S01]  /*8840*/  FADD R34, R37, R60 ;  /* 0x0000003c25227221 */ /* 0x004fe20000000000 */
[----:B----4-:R-:W-:Y:S01]  /*8850*/  @!P2 FMUL R76, R76, R76 ;  /* 0x0000004c4c4ca220 */ /* 0x010fe20000400000 */
[----:B------:R-:W-:Y:S01]  /*8860*/  FADD R26, R26, R75 ;  /* 0x0000004b1a1a7221 */ /* 0x000fe20000000000 */
[----:B------:R-:W1:Y:S01]  /*8870*/  MUFU.EX2 R85, R85 ;  /* 0x0000005500557308 */ /* 0x000e620000000800 */
[----:B------:R-:W-:Y:S01]  /*8880*/  FADD R78, R29, R78 ;  /* 0x0000004e1d4e7221 */ /* 0x000fe20000000000 */
[----:B------:R-:W-:Y:S01]  /*8890*/  FADD R77, R53, R76 ;  /* 0x0000004c354d7221 */ /* 0x000fe20000000000 */
[----:B------:R-:W-:Y:S01]  /*88a0*/  FADD R79, R79, R82 ;  /* 0x000000524f4f7221 */ /* 0x000fe20000000000 */
[----:B------:R-:W-:Y:S01]  /*88b0*/  FADD R80, R80, R83 ;  /* 0x0000005350507221 */ /* 0x000fe20000000000 */
[----:B------:R-:W-:Y:S01]  /*88c0*/  FADD R78, R81, R78 ;  /* 0x0000004e514e7221 */ /* 0x000fe20000000000 */
[----:B------:R-:W-:Y:S01]  /*88d0*/  FADD R77, R34, R77 ;  /* 0x0000004d224d7221 */ /* 0x000fe20000000000 */
[----:B------:R-:W-:Y:S01]  /*88e0*/  FADD R86, R86, R99 ;  /* 0x0000006356567221 */ /* 0x000fe20000000000 */
[----:B------:R-:W2:Y:S01]  /*88f0*/  MUFU.EX2 R75, R30 ;  /* 0x0000001e004b7308 */ /* 0x000ea20000000800 */
[----:B------:R-:W-:Y:S01]  /*8900*/  FADD R87, R87, R98 ;  /* 0x0000006257577221 */ /* 0x000fe20000000000 */
[----:B------:R-:W-:Y:S01]  /*8910*/  FADD R77, R26, R77 ;  /* 0x0000004d1a4d7221 */ /* 0x000fe20000000000 */
[----:B------:R-:W-:Y:S01]  /*8920*/  FADD R101, R96, R101 ;  /* 0x0000006560657221 */ /* 0x000fe20000000000 */
[----:B------:R-:W-:Y:S01]  /*8930*/  FADD R100, R97, R100 ;  /* 0x0000006461647221 */ /* 0x000fe20000000000 */
[----:B------:R-:W-:Y:S01]  /*8940*/  FADD R78, R79, R78 ;  /* 0x0000004e4f4e7221 */ /* 0x000fe20000000000 */
[----:B------:R-:W-:Y:S01]  /*8950*/  FADD R77, R80, R77 ;  /* 0x0000004d504d7221 */ /* 0x000fe20000000000 */
[----:B------:R-:W-:Y:S01]  /*8960*/  FADD R86, R86, R101 ;  /* 0x0000006556567221 */ /* 0x000fe20000000000 */
[----:B------:R-:W-:Y:S01]  /*8970*/  FADD R87, R87, R100 ;  /* 0x0000006457577221 */ /* 0x000fe20000000000 */
[----:B-1----:R-:W-:Y:S01]  /*8980*/  @!P3 FMUL R85, R85, R85 ;  /* 0x000000555555b220 */ /* 0x002fe20000400000 */
[----:B------:R-:W-:Y:S01]  /*8990*/  FADD R78, R78, R77 ;  /* 0x0000004d4e4e7221 */ /* 0x000fe20000000000 */
[----:B------:R-:W-:Y:S01]  /*89a0*/  SHF.L.U32 R77, R7, 0x1f, RZ ;  /* 0x0000001f074d7819 */ /* 0x000fe200000006ff */
[----:B------:R-:W-:Y:S01]  /*89b0*/  FADD R86, R86, R87 ;  /* 0x0000005756567221 */ /* 0x000fe20000000000 */
[----:B------:R-:W-:Y:S01]  /*89c0*/  F2FP.F16.F32.PACK_AB R26, R33, R28 ;  /* 0x0000001c211a723e */ /* 0x000fe200000000ff */
[----:B------:R-:W-:Y:S01]  /*89d0*/  FMUL R90, R90, R85 ;  /* 0x000000555a5a7220 */ /* 0x000fe20000400000 */
[----:B------:R1:W3:Y:S01]  /*89e0*/  SYNCS.PHASECHK.TRANS64.TRYWAIT P2, [UR6+0x6000], R77 ;  /* 0x0060004dff0075a7 */ /* 0x0002e20008040146 */
[----:B------:R-:W-:Y:S01]  /*89f0*/  F2FP.F16.F32.PACK_AB R28, R67, R32 ;  /* 0x00000020431c723e */ /* 0x000fe200000000ff */
[----:B--2---:R-:W-:Y:S01]  /*8a00*/  @!P6 FMUL R75, R75, R75 ;  /* 0x0000004b4b4be220 */ /* 0x004fe20000400000 */
[----:B------:R-:W-:Y:S01]  /*8a10*/  F2FP.F16.F32.PACK_AB R30, R37, R36 ;  /* 0x00000024251e723e */ /* 0x000fe200000000ff */
[----:B------:R-:W-:Y:S01]  /*8a20*/  FFMA R0, R85, R0, R86 ;  /* 0x0000000055007223 */ /* 0x000fe20000000056 */
[----:B------:R-:W-:Y:S01]  /*8a30*/  F2FP.F16.F32.PACK_AB R32, R41, R40 ;  /* 0x000000282920723e */ /* 0x000fe200000000ff */
[----:B------:R-:W-:Y:S01]  /*8a40*/  FFMA R2, R75, R2, R78 ;  /* 0x000000024b027223 */ /* 0x000fe2000000004e */
[----:B------:R-:W-:Y:S01]  /*8a50*/  F2FP.F16.F32.PACK_AB R34, R45, R44 ;  /* 0x0000002c2d22723e */ /* 0x000fe200000000ff */
[-C--:B------:R-:W-:Y:S01]  /*8a60*/  FMUL R91, R91, R85.reuse ;  /* 0x000000555b5b7220 */ /* 0x080fe20000400000 */
[----:B------:R-:W-:Y:S01]  /*8a70*/  F2FP.F16.F32.PACK_AB R36, R49, R48 ;  /* 0x000000303124723e */ /* 0x000fe200000000ff */
[-C--:B------:R-:W-:Y:S01]  /*8a80*/  FMUL R94, R94, R85.reuse ;  /* 0x000000555e5e7220 */ /* 0x080fe20000400000 */
[----:B------:R-:W-:Y:S01]  /*8a90*/  F2FP.F16.F32.PACK_AB R38, R53, R38 ;  /* 0x000000263526723e */ /* 0x000fe200000000ff */
[----:B------:R-:W-:Y:S01]  /*8aa0*/  FMUL R95, R95, R85 ;  /* 0x000000555f5f7220 */ /* 0x000fe20000400000 */
[----:B------:R-:W-:Y:S01]  /*8ab0*/  F2FP.F16.F32.PACK_AB R39, R42, R39 ;  /* 0x000000272a27723e */ /* 0x000fe200000000ff */
[----:B------:R-:W-:Y:S01]  /*8ac0*/  FMUL R88, R88, R75 ;  /* 0x0000004b58587220 */ /* 0x000fe20000400000 */
[----:B------:R-:W-:Y:S01]  /*8ad0*/  F2FP.F16.F32.PACK_AB R40, R52, R57 ;  /* 0x000000393428723e */ /* 0x000fe200000000ff */
[-C--:B------:R-:W-:Y:S01]  /*8ae0*/  FMUL R89, R89, R75.reuse ;  /* 0x0000004b59597220 */ /* 0x080fe20000400000 */
[----:B------:R-:W-:Y:S01]  /*8af0*/  F2FP.F16.F32.PACK_AB R41, R21, R46 ;  /* 0x0000002e1529723e */ /* 0x000fe200000000ff */
[-C--:B------:R-:W-:Y:S01]  /*8b00*/  FMUL R92, R92, R75.reuse ;  /* 0x0000004b5c5c7220 */ /* 0x080fe20000400000 */
[----:B------:R-:W-:Y:S01]  /*8b10*/  F2FP.F16.F32.PACK_AB R43, R43, R50 ;  /* 0x000000322b2b723e */ /* 0x000fe200000000ff */
        /* <DEDUP_REMOVED lines=21> */
[----:B-1-3--:R-:W-:Y:S06]  /*8c70*/  @!P0 BRA `(.L_x_39) ;  /* 0x0000000000048947 */ /* 0x00afec0003800000 */
[----:B------:R-:W-:Y:S01]  /*8c80*/  BPT.TRAP 0x1 ;  /* 0x000000040000795c */ /* 0x000fe20000300000 */
.L_x_39:
[----:B------:R-:W-:Y:S05]  /*8c90*/  @P2 BRA `(.L_x_40) ;  /* 0x0000000000082947 */ /* 0x000fea0003800000 */
[----:B------:R-:W1:Y:S02]  /*8ca0*/  SYNCS.PHASECHK.TRANS64.TRYWAIT P2, [UR6+0x6000], R77 ;  /* 0x0060004dff0075a7 */ /* 0x000e640008040146 */
[----:B-1----:R-:W-:Y:S05]  /*8cb0*/  @!P2 BRA `(.L_x_41) ;  /* 0x000000240084a947 */ /* 0x002fea0003800000 */
.L_x_40:
        /* <DEDUP_REMOVED lines=49> */
.L_x_42:
[----:B------:R-:W-:-:S04]  /*8fd0*/  ULEA UR6, UR9, UR37, 0x3 ;  /* 0x0000002509067291 */ /* 0x000fc8000f8e183f */
[----:B------:R-:W-:-:S04]  /*8fe0*/  UIADD3 UR6, UR6, 0x6028, URZ ;  /* 0x0000602806067890 */ /* 0x000fc8000fffe03f */
[----:B------:R-:W-:-:S09]  /*8ff0*/  UPRMT UR6, URZ, 0x654, UR6 ;  /* 0x000006543f067896 */ /* 0x000fd20008000006 */
[----:B------:R-:W-:Y:S01]  /*9000*/  SYNCS.ARRIVE.TRANS64.RED.A1T0 RZ, [UR6], RZ ;  /* 0x000000ffffff79a7 */ /* 0x000fe20008100406 */
[----:B------:R-:W-:Y:S05]  /*9010*/  @P1 BRA `(.L_x_43) ;  /* 0x0000000000041947 */ /* 0x000fea0003800000 */
[----:B------:R-:W-:Y:S01]  /*9020*/  BPT.TRAP 0x1 ;  /* 0x000000040000795c */ /* 0x000fe20000300000 */
.L_x_43:
[----:B------:R-:W-:-:S04]  /*9030*/  UIADD3 UR9, UR9, 0x1, URZ ;  /* 0x0000000109097890 */ /* 0x000fc8000fffe03f */
[----:B------:R-:W-:-:S04]  /*9040*/  UISETP.NE.AND UP0, UPT, UR9, 0x5, UPT ;  /* 0x000000050900788c */ /* 0x000fc8000bf05270 */
[----:B------:R-:W-:Y:S01]  /*9050*/  USEL UR9, UR9, URZ, UP0 ;  /* 0x0000003f09097287 */ /* 0x000fe20008000000 */
[----:B------:R-:W-:Y:S11]  /*9060*/  @!P0 BRA `(.L_x_44) ;  /* 0x0000000000048947 */ /* 0x000ff60003800000 */
[----:B------:R-:W-:Y:S01]  /*9070*/  BPT.TRAP 0x1 ;  /* 0x000000040000795c */ /* 0x000fe20000300000 */
.L_x_44:
[----:B------:R-:W-:-:S04]  /*9080*/  ULEA UR6, UR9, UR37, 0x3 ;  /* 0x0000002509067291 */ /* 0x000fc8000f8e183f */
[----:B------:R-:W-:-:S04]  /*9090*/  UIADD3 UR6, UR6, 0x6028, URZ ;  /* 0x0000602806067890 */ /* 0x000fc8000fffe03f */
[----:B------:R-:W-:-:S09]  /*90a0*/  UPRMT UR6, URZ, 0x654, UR6 ;  /* 0x000006543f067896 */ /* 0x000fd20008000006 */
[----:B------:R-:W-:Y:S01]  /*90b0*/  SYNCS.ARRIVE.TRANS64.RED.A1T0 RZ, [UR6], RZ ;  /* 0x000000ffffff79a7 */ /* 0x000fe20008100406 */
[----:B------:R-:W-:Y:S05]  /*90c0*/  @P1 BRA `(.L_x_45) ;  /* 0x0000000000041947 */ /* 0x000fea0003800000 */
[----:B------:R-:W-:Y:S01]  /*90d0*/  BPT.TRAP 0x1 ;  /* 0x000000040000795c */ /* 0x000fe20000300000 */
.L_x_45:
[----:B------:R-:W-:Y:S01]  /*90e0*/  UIADD3 UR11, UR11, 0x1, URZ ;  /* 0x000000010b0b7890 */ /* 0x000fe2000fffe03f */
[C---:B------:R-:W-:Y:S01]  /*90f0*/  ISETP.GT.AND P2, PT, R6.reuse, 0x1, PT ;  /* 0x000000010600780c */ /* 0x040fe20003f44270 */
[----:B------:R-:W-:Y:S01]  /*9100*/  UIADD3 UR9, UR9, 0x1, URZ ;  /* 0x0000000109097890 */ /* 0x000fe2000fffe03f */
[----:B------:R-:W-:Y:S01]  /*9110*/  IADD3 R6, R6, -0x1, RZ ;  /* 0xffffffff06067810 */ /* 0x000fe20007ffe0ff */
[----:B------:R-:W-:Y:S01]  /*9120*/  UISETP.NE.AND UP1, UPT, UR11, 0x5, UPT ;  /* 0x000000050b00788c */ /* 0x000fe2000bf25270 */
[----:B------:R-:W-:Y:S01]  /*9130*/  VIADD R3, R3, 0x80 ;  /* 0x0000008003037836 */ /* 0x000fe20000000000 */
[----:B------:R-:W-:Y:S01]  /*9140*/  UISETP.NE.AND UP0, UPT, UR9, 0x5, UPT ;  /* 0x000000050900788c */ /* 0x000fe2000bf05270 */
[----:B------:R-:W-:Y:S01]  /*9150*/  IMAD.MOV.U32 R9, RZ, RZ, R4 ;  /* 0x000000ffff097224 */ /* 0x000fe200078e0004 */
[----:B------:R-:W-:Y:S01]  /*9160*/  USEL UR6, URZ, 0x1, UP1 ;  /* 0x000000013f067887 */ /* 0x000fe20008800000 */
[----:B-1----:R-:W-:Y:S01]  /*9170*/  MOV R8, R5 ;  /* 0x0000000500087202 */ /* 0x002fe20000000f00 */
[----:B------:R-:W-:-:S02]  /*9180*/  USEL UR9, UR9, URZ, UP0 ;  /* 0x0000003f09097287 */ /* 0x000fc40008000000 */
[----:B------:R-:W-:Y:S02]  /*9190*/  USEL UR11, UR11, URZ, UP1 ;  /* 0x0000003f0b0b7287 */ /* 0x000fe40008800000 */
[----:B------:R-:W-:Y:S01]  /*91a0*/  LOP3.LUT R7, R7, UR6, RZ, 0x3c, !PT ;  /* 0x0000000607077c12 */ /* 0x000fe2000f8e3cff */
[----:B------:R-:W-:Y:S09]  /*91b0*/  @P2 BRA `(.L_x_46) ;  /* 0xffffffd000282947 */ /* 0x000ff2000383ffff */
.L_x_35:
[----:B------:R-:W1:Y:S01]  /*91c0*/  SHFL.BFLY PT, R3, R2, 0x1, 0x1f ;  /* 0x0c201f0002037f89 */ /* 0x000e6200000e0000 */
[----:B------:R-:W-:Y:S01]  /*91d0*/  BSSY B0, `(.L_x_47) ;  /* 0x0000023000007945 */ /* 0x000fe20003800000 */
[----:B------:R-:W-:Y:S01]  /*91e0*/  IMAD.MOV.U32 R9, RZ, RZ, 0x7f800000 ;  /* 0x7f800000ff097424 */ /* 0x000fe200078e00ff */
[----:B------:R-:W-:Y:S01]  /*91f0*/  MOV R10, 0x3f800000 ;  /* 0x3f800000000a7802 */ /* 0x000fe20000000f00 */
[----:B------:R-:W2:Y:S01]  /*9200*/  SHFL.BFLY PT, R7, R0, 0x1, 0x1f ;  /* 0x0c201f0000077f89 */ /* 0x000ea200000e0000 */
[----:B------:R-:W-:Y:S02]  /*9210*/  IMAD.MOV.U32 R8, RZ, RZ, 0x3f800000 ;  /* 0x3f800000ff087424 */ /* 0x000fe400078e00ff */
[----:B------:R-:W-:Y:S02]  /*9220*/  IMAD.MOV.U32 R11, RZ, RZ, 0x7f800000 ;  /* 0x7f800000ff0b7424 */ /* 0x000fe400078e00ff */
[----:B-1----:R-:W-:Y:S01]  /*9230*/  FADD R3, R3, R2 ;  /* 0x0000000203037221 */ /* 0x002fe20000000000 */
[----:B--2---:R-:W-:-:S04]  /*9240*/  FADD R16, R7, R0 ;  /* 0x0000000007107221 */ /* 0x004fc80000000000 */
[----:B------:R-:W1:Y:S04]  /*9250*/  SHFL.BFLY PT, R6, R3, 0x2, 0x1f ;  /* 0x0c401f0003067f89 */ /* 0x000e6800000e0000 */
[----:B------:R-:W2:Y:S01]  /*9260*/  SHFL.BFLY PT, R17, R16, 0x2, 0x1f ;  /* 0x0c401f0010117f89 */ /* 0x000ea200000e0000 */
[C---:B-1----:R-:W-:Y:S01]  /*9270*/  FSETP.NE.AND P0, PT, R3.reuse, -R6, PT ;  /* 0x800000060300720b */ /* 0x042fe20003f05000 */
[----:B------:R-:W-:Y:S01]  /*9280*/  FADD R6, R3, R6 ;  /* 0x0000000603067221 */ /* 0x000fe20000000000 */
[----:B--2---:R-:W-:-:S11]  /*9290*/  FADD R7, R16, R17 ;  /* 0x0000001110077221 */ /* 0x004fd60000000000 */
[----:B------:R-:W-:Y:S05]  /*92a0*/  @!P0 BRA `(.L_x_48) ;  /* 0x0000000000548947 */ /* 0x000fea0003800000 */
[----:B------:R-:W-:Y:S01]  /*92b0*/  VIADD R0, R6, 0x1800000 ;  /* 0x0180000006007836 */ /* 0x000fe20000000000 */
[----:B------:R-:W-:Y:S04]  /*92c0*/  BSSY B1, `(.L_x_49) ;  /* 0x000000c000017945 */ /* 0x000fe80003800000 */
[----:B------:R-:W-:-:S04]  /*92d0*/  LOP3.LUT R0, R0, 0x7f800000, RZ, 0xc0, !PT ;  /* 0x7f80000000007812 */ /* 0x000fc800078ec0ff */
[----:B------:R-:W-:-:S13]  /*92e0*/  ISETP.GT.U32.AND P0, PT, R0, 0x1ffffff, PT ;  /* 0x01ffffff0000780c */ /* 0x000fda0003f04070 */
[----:B------:R-:W-:Y:S05]  /*92f0*/  @P0 BRA `(.L_x_50) ;  /* 0x0000000000100947 */ /* 0x000fea0003800000 */
[----:B------:R-:W-:Y:S02]  /*9300*/  MOV R2, R6 ;  /* 0x0000000600027202 */ /* 0x000fe40000000f00 */
[----:B------:R-:W-:-:S07]  /*9310*/  MOV R15, 0x9330 ;  /* 0x00009330000f7802 */ /* 0x000fce0000000f00 */
[----:B------:R-:W-:Y:S05]  /*9320*/  CALL.REL.NOINC `($__internal_0_$__cuda_sm20_rcp_rn_f32_slowpath) ;  /* 0x0000002000907944 */ /* 0x000fea0003c00000 */
[----:B------:R-:W-:Y:S05]  /*9330*/  BRA `(.L_x_51) ;  /* 0x0000000000107947 */ /* 0x000fea0003800000 */
.L_x_50:
[----:B------:R-:W1:Y:S02]  /*9340*/  MUFU.RCP R3, R6 ;  /* 0x0000000600037308 */ /* 0x000e640000001000 */
[----:B-1----:R-:W-:-:S04]  /*9350*/  FFMA R0, R6, R3, -1 ;  /* 0xbf80000006007423 */ /* 0x002fc80000000003 */
[----:B------:R-:W-:-:S04]  /*9360*/  FADD.FTZ R0, -R0, -RZ ;  /* 0x800000ff00007221 */ /* 0x000fc80000010100 */
[----:B------:R-:W-:-:S07]  /*9370*/  FFMA R10, R3, R0, R3 ;  /* 0x00000000030a7223 */ /* 0x000fce0000000003 */
.L_x_51:
[----:B------:R-:W-:Y:S05]  /*9380*/  BSYNC B1 ;  /* 0x0000000000017941 */ /* 0x000fea0003800000 */
.L_x_49:
[----:B------:R-:W-:Y:S01]  /*9390*/  FSETP.GEU.AND P0, PT, |R6|, 1.175494350822287508e-38, PT ;  /* 0x008000000600780b */ /* 0x000fe20003f0e200 */
[----:B------:R-:W-:-:S12]  /*93a0*/  ULDC UR4, c[0x0][0x600] ;  /* 0x0001800000047ab9 */ /* 0x000fd80000000800 */
[----:B------:R-:W-:-:S04]  /*93b0*/  @!P0 FMUL R6, R6, 16777216 ;  /* 0x4b80000006068820 */ /* 0x000fc80000400000 */
[----:B------:R-:W1:Y:S02]  /*93c0*/  MUFU.LG2 R0, R6 ;  /* 0x0000000600007308 */ /* 0x000e640000000c00 */
[----:B-1----:R-:W-:-:S04]  /*93d0*/  @!P0 FADD R0, R0, -24 ;  /* 0xc1c0000000008421 */ /* 0x002fc80000000000 */
[----:B------:R-:W-:-:S04]  /*93e0*/  FMUL R11, R0, 0.69314718246459960938 ;  /* 0x3f317218000b7820 */ /* 0x000fc80000400000 */
[----:B------:R-:W-:-:S07]  /*93f0*/  FFMA R11, R4, UR4, R11 ;  /* 0x00000004040b7c23 */ /* 0x000fce000800000b */
.L_x_48:
[----:B------:R-:W-:Y:S05]  /*9400*/  BSYNC B0 ;  /* 0x0000000000007941 */ /* 0x000fea0003800000 */
.L_x_47:
[----:B------:R-:W-:Y:S01]  /*9410*/  FSETP.NE.AND P0, PT, R16, -R17, PT ;  /* 0x800000111000720b */ /* 0x000fe20003f05000 */
[----:B------:R-:W-:Y:S01]  /*9420*/  ULDC UR4, c[0x0][0x608] ;  /* 0x0001820000047ab9 */ /* 0x000fe20000000800 */
[----:B------:R-:W-:Y:S01]  /*9430*/  BSSY B0, `(.L_x_52) ;  /* 0x000001d000007945 */ /* 0x000fe20003800000 */
[----:B------:R-:W-:-:S04]  /*9440*/  FMUL R10, R10, UR4 ;  /* 0x000000040a0a7c20 */ /* 0x000fc80008400000 */
[-C--:B------:R-:W-:Y:S01]  /*9450*/  FMUL R23, R88, R10.reuse ;  /* 0x0000000a58177220 */ /* 0x080fe20000400000 */
[-C--:B------:R-:W-:Y:S01]  /*9460*/  FMUL R89, R89, R10.reuse ;  /* 0x0000000a59597220 */ /* 0x080fe20000400000 */
[-C--:B------:R-:W-:Y:S01]  /*9470*/  FMUL R25, R92, R10.reuse ;  /* 0x0000000a5c197220 */ /* 0x080fe20000400000 */
[----:B------:R-:W-:-:S03]  /*9480*/  FMUL R93, R93, R10 ;  /* 0x0000000a5d5d7220 */ /* 0x000fc60000400000 */
[----:B------:R-:W-:Y:S05]  /*9490*/  @!P0 BRA `(.L_x_53) ;  /* 0x0000000000588947 */ /* 0x000fea0003800000 */
[----:B------:R-:W-:Y:S01]  /*94a0*/  VIADD R0, R7, 0x1800000 ;  /* 0x0180000007007836 */ /* 0x000fe20000000000 */
[----:B------:R-:W-:Y:S04]  /*94b0*/  BSSY B1, `(.L_x_54) ;  /* 0x000000d000017945 */ /* 0x000fe80003800000 */
[----:B------:R-:W-:-:S04]  /*94c0*/  LOP3.LUT R0, R0, 0x7f800000, RZ, 0xc0, !PT ;  /* 0x7f80000000007812 */ /* 0x000fc800078ec0ff */
[----:B------:R-:W-:-:S13]  /*94d0*/  ISETP.GT.U32.AND P0, PT, R0, 0x1ffffff, PT ;  /* 0x01ffffff0000780c */ /* 0x000fda0003f04070 */
[----:B------:R-:W-:Y:S05]  /*94e0*/  @P0 BRA `(.L_x_55) ;  /* 0x0000000000140947 */ /* 0x000fea0003800000 */
[----:B------:R-:W-:Y:S01]  /*94f0*/  IMAD.MOV.U32 R2, RZ, RZ, R7 ;  /* 0x000000ffff027224 */ /* 0x000fe200078e0007 */
[----:B------:R-:W-:-:S07]  /*9500*/  MOV R15, 0x9520 ;  /* 0x00009520000f7802 */ /* 0x000fce0000000f00 */
[----:B------:R-:W-:Y:S05]  /*9510*/  CALL.REL.NOINC `($__internal_0_$__cuda_sm20_rcp_rn_f32_slowpath) ;  /* 0x0000002000147944 */ /* 0x000fea0003c00000 */
[----:B------:R-:W-:Y:S01]  /*9520*/  MOV R8, R10 ;  /* 0x0000000a00087202 */ /* 0x000fe20000000f00 */
[----:B------:R-:W-:Y:S06]  /*9530*/  BRA `(.L_x_56) ;  /* 0x0000000000107947 */ /* 0x000fec0003800000 */
.L_x_55:
[----:B------:R-:W1:Y:S02]  /*9540*/  MUFU.RCP R8, R7 ;  /* 0x0000000700087308 */ /* 0x000e640000001000 */
[----:B-1----:R-:W-:-:S04]  /*9550*/  FFMA R0, R7, R8, -1 ;  /* 0xbf80000007007423 */ /* 0x002fc80000000008 */
[----:B------:R-:W-:-:S04]  /*9560*/  FADD.FTZ R3, -R0, -RZ ;  /* 0x800000ff00037221 */ /* 0x000fc80000010100 */
[----:B------:R-:W-:-:S07]  /*9570*/  FFMA R8, R8, R3, R8 ;  /* 0x0000000308087223 */ /* 0x000fce0000000008 */
.L_x_56:
[----:B------:R-:W-:Y:S05]  /*9580*/  BSYNC B1 ;  /* 0x0000000000017941 */ /* 0x000fea0003800000 */
.L_x_54:
[----:B------:R-:W-:Y:S01]  /*9590*/  FSETP.GEU.AND P0, PT, |R7|, 1.175494350822287508e-38, PT ;  /* 0x008000000700780b */ /* 0x000fe20003f0e200 */
[----:B------:R-:W-:-:S12]  /*95a0*/  ULDC UR4, c[0x0][0x600] ;  /* 0x0001800000047ab9 */ /* 0x000fd80000000800 */
[----:B------:R-:W-:-:S04]  /*95b0*/  @!P0 FMUL R7, R7, 16777216 ;  /* 0x4b80000007078820 */ /* 0x000fc80000400000 */
[----:B------:R-:W1:Y:S02]  /*95c0*/  MUFU.LG2 R0, R7 ;  /* 0x0000000700007308 */ /* 0x000e640000000c00 */
[----:B-1----:R-:W-:-:S04]  /*95d0*/  @!P0 FADD R0, R0, -24 ;  /* 0xc1c0000000008421 */ /* 0x002fc80000000000 */
[----:B------:R-:W-:-:S04]  /*95e0*/  FMUL R0, R0, 0.69314718246459960938 ;  /* 0x3f31721800007820 */ /* 0x000fc80000400000 */
[----:B------:R-:W-:-:S07]  /*95f0*/  FFMA R9, R5, UR4, R0 ;  /* 0x0000000405097c23 */ /* 0x000fce0008000000 */
.L_x_53:
[----:B------:R-:W-:Y:S05]  /*9600*/  BSYNC B0 ;  /* 0x0000000000007941 */ /* 0x000fea0003800000 */
.L_x_52:
[----:B------:R-:W-:Y:S01]  /*9610*/  UISETP.NE.AND UP0, UPT, UR36, 0x1, UPT ;  /* 0x000000012400788c */ /* 0x000fe2000bf05270 */
[----:B------:R-:W1:Y:S01]  /*9620*/  S2R R2, SR_TID.X ;  /* 0x0000000000027919 */ /* 0x000e620000002100 */
[----:B------:R-:W-:Y:S02]  /*9630*/  ULDC.64 UR8, c[0x0][0x208] ;  /* 0x0000820000087ab9 */ /* 0x000fe40000000a00 */
[----:B------:R-:W-:-:S06]  /*9640*/  USEL UR4, URZ, 0x1, UP0 ;  /* 0x000000013f047887 */ /* 0x000fcc0008000000 */
[----:B------:R-:W-:Y:S01]  /*9650*/  IMAD.U32 R0, RZ, RZ, UR4 ;  /* 0x00000004ff007e24 */ /* 0x000fe2000f8e00ff */
[----:B------:R-:W-:Y:S02]  /*9660*/  ULDC UR4, c[0x0][0x608] ;  /* 0x0001820000047ab9 */ /* 0x000fe40000000800 */
[----:B------:R-:W-:Y:S02]  /*9670*/  FMUL R8, R8, UR4 ;  /* 0x0000000408087c20 */ /* 0x000fe40008400000 */
[----:B------:R-:W-:-:S04]  /*9680*/  SHF.L.U32 R0, R0, 0x1f, RZ ;  /* 0x0000001f00007819 */ /* 0x000fc800000006ff */
[----:B------:R-:W2:Y:S01]  /*9690*/  SYNCS.PHASECHK.TRANS64.TRYWAIT P0, [UR16+0x8], R0 ;  /* 0x00000800ff0075a7 */ /* 0x000ea20008000150 */
[C---:B-1----:R-:W-:Y:S02]  /*96a0*/  LOP3.LUT P1, R18, R2.reuse, 0x3, RZ, 0xc0, !PT ;  /* 0x0000000302127812 */ /* 0x042fe4000782c0ff */
[----:B------:R-:W-:Y:S01]  /*96b0*/  LOP3.LUT R16, R2, 0x7f, RZ, 0xc0, !PT ;  /* 0x0000007f02107812 */ /* 0x000fe200078ec0ff */
[----:B--2---:R-:W-:Y:S10]  /*96c0*/  @!P0 BRA `(.L_x_57) ;  /* 0x0000001c00188947 */ /* 0x004ff40003800000 */
.L_x_105:
[----:B------:R-:W-:Y:S01]  /*96d0*/  USHF.L.U32 UR42, UR42, 0x6, URZ ;  /* 0x000000062a2a7899 */ /* 0x000fe2000800063f */
[----:B------:R-:W-:Y:S01]  /*96e0*/  BSSY B0, `(.L_x_58) ;  /* 0x0000018000007945 */ /* 0x000fe20003800000 */
[----:B------:R-:W-:-:S03]  /*96f0*/  SHF.R.U32.HI R17, RZ, 0x5, R16 ;  /* 0x00000005ff117819 */ /* 0x000fc60000011610 */
[----:B------:R-:W-:Y:S07]  /*9700*/  @P1 BRA `(.L_x_59) ;  /* 0x0000000000541947 */ /* 0x000fee0003800000 */
[----:B------:R-:W2:Y:S01]  /*9710*/  S2UR UR4, SR_CTAID.Y ;  /* 0x00000000000479c3 */ /* 0x000ea20000002600 */
[----:B-1----:R-:W-:Y:S01]  /*9720*/  SHF.R.U32.HI R0, RZ, 0x2, R2 ;  /* 0x00000002ff007819 */ /* 0x002fe20000011602 */
[----:B------:R-:W-:Y:S01]  /*9730*/  IMAD.SHL.U32 R3, R17, 0x10, RZ ;  /* 0x0000001011037824 */ /* 0x000fe200078e00ff */
[----:B------:R-:W-:Y:S02]  /*9740*/  ULDC.64 UR6, c[0x0][0x688] ;  /* 0x0001a20000067ab9 */ /* 0x000fe40000000a00 */
[----:B------:R-:W-:-:S03]  /*9750*/  LOP3.LUT R0, R0, 0x7, RZ, 0xc0, !PT ;  /* 0x0000000700007812 */ /* 0x000fc600078ec0ff */
[----:B------:R-:W1:Y:S01]  /*9760*/  S2UR UR5, SR_CTAID.Z ;  /* 0x00000000000579c3 */ /* 0x000e620000002700 */
[----:B------:R-:W-:-:S04]  /*9770*/  LOP3.LUT R0, R3, 0xfffffff0, R0, 0xe2, !PT ;  /* 0xfffffff003007812 */ /* 0x000fc800078ee200 */
[----:B------:R-:W-:-:S05]  /*9780*/  IADD3 R3, R0, UR42, RZ ;  /* 0x0000002a00037c10 */ /* 0x000fca000fffe0ff */
[----:B------:R-:W-:Y:S01]  /*9790*/  VIADD R2, R3, 0x8 ;  /* 0x0000000803027836 */ /* 0x000fe20000000000 */
[----:B--2---:R-:W-:-:S04]  /*97a0*/  UIMAD UR4, UR4, UR6, UR42 ;  /* 0x00000006040472a4 */ /* 0x004fc8000f8e022a */
[----:B-1----:R-:W-:-:S03]  /*97b0*/  UIMAD UR4, UR5, UR7, UR4 ;  /* 0x00000007050472a4 */ /* 0x002fc6000f8e0204 */
[----:B------:R-:W-:Y:S02]  /*97c0*/  ULDC UR5, c[0x0][0x288] ;  /* 0x0000a20000057ab9 */ /* 0x000fe40000000800 */
[----:B------:R-:W-:Y:S02]  /*97d0*/  ISETP.GE.U32.AND P0, PT, R3, UR5, PT ;  /* 0x0000000503007c0c */ /* 0x000fe4000bf06070 */
[----:B------:R-:W-:Y:S02]  /*97e0*/  IADD3 R0, P2, R0, UR4, RZ ;  /* 0x0000000400007c10 */ /* 0x000fe4000ff5e0ff */
[----:B------:R-:W-:Y:S01]  /*97f0*/  ISETP.GE.U32.AND P1, PT, R2, UR5, PT ;  /* 0x0000000502007c0c */ /* 0x000fe2000bf26070 */
[----:B------:R-:W-:Y:S02]  /*9800*/  ULDC.64 UR4, c[0x0][0x680] ;  /* 0x0001a00000047ab9 */ /* 0x000fe40000000a00 */
[----:B------:R-:W-:Y:S01]  /*9810*/  IMAD.X R3, RZ, RZ, RZ, P2 ;  /* 0x000000ffff037224 */ /* 0x000fe200010e06ff */
[----:B------:R-:W-:-:S04]  /*9820*/  LEA R2, P2, R0, UR4, 0x2 ;  /* 0x0000000400027c11 */ /* 0x000fc8000f8410ff */
[----:B------:R-:W-:-:S05]  /*9830*/  LEA.HI.X R3, R0, UR5, R3, 0x2, P2 ;  /* 0x0000000500037c11 */ /* 0x000fca00090f1403 */
[----:B------:R2:W-:Y:S04]  /*9840*/  @!P0 STG.E desc[UR8][R2.64], R11 ;  /* 0x0000000b02008986 */ /* 0x0005e8000c101908 */
[----:B------:R2:W-:Y:S02]  /*9850*/  @!P1 STG.E desc[UR8][R2.64+0x20], R9 ;  /* 0x0000200902009986 */ /* 0x0005e4000c101908 */
.L_x_59:
[----:B------:R-:W-:Y:S05]  /*9860*/  BSYNC B0 ;  /* 0x0000000000007941 */ /* 0x000fea0003800000 */
.L_x_58:
[----:B------:R-:W-:Y:S01]  /*9870*/  ULDC.64 UR4, c[0x0][0x730] ;  /* 0x0001cc0000047ab9 */ /* 0x000fe20000000a00 */
[-C--:B------:R-:W-:Y:S01]  /*9880*/  FMUL R27, R90, R8.reuse ;  /* 0x000000085a1b7220 */ /* 0x080fe20000400000 */
[----:B------:R-:W-:Y:S01]  /*9890*/  ISETP.NE.U32.AND P0, PT, RZ, UR4, PT ;  /* 0x00000004ff007c0c */ /* 0x000fe2000bf05070 */
[-C--:B------:R-:W-:Y:S01]  /*98a0*/  FMUL R91, R91, R8.reuse ;  /* 0x000000085b5b7220 */ /* 0x080fe20000400000 */
[-C--:B------:R-:W-:Y:S01]  /*98b0*/  FMUL R29, R94, R8.reuse ;  /* 0x000000085e1d7220 */ /* 0x080fe20000400000 */
[----:B------:R-:W-:Y:S01]  /*98c0*/  FMUL R95, R95, R8 ;  /* 0x000000085f5f7220 */ /* 0x000fe20000400000 */
[----:B------:R-:W-:-:S13]  /*98d0*/  ISETP.NE.AND.EX P0, PT, RZ, UR5, PT, P0 ;  /* 0x00000005ff007c0c */ /* 0x000fda000bf05300 */
[----:B------:R-:W-:Y:S05]  /*98e0*/  @P0 BRA `(.L_x_60) ;  /* 0x0000000000200947 */ /* 0x000fea0003800000 */
[----:B------:R-:W-:Y:S02]  /*98f0*/  ULDC.64 UR4, c[0x0][0x728] ;  /* 0x0001ca0000047ab9 */ /* 0x000fe40000000a00 */
[----:B------:R-:W-:-:S04]  /*9900*/  ISETP.NE.U32.AND P0, PT, RZ, UR4, PT ;  /* 0x00000004ff007c0c */ /* 0x000fc8000bf05070 */
[----:B------:R-:W-:-:S13]  /*9910*/  ISETP.NE.AND.EX P0, PT, RZ, UR5, PT, P0 ;  /* 0x00000005ff007c0c */ /* 0x000fda000bf05300 */
[----:B------:R-:W-:Y:S05]  /*9920*/  @!P0 BRA `(.L_x_61) ;  /* 0x00000000000c8947 */ /* 0x000fea0003800000 */
[----:B-12---:R-:W1:Y:S02]  /*9930*/  LDC.64 R2, c[0x0][0x728] ;  /* 0x0001ca00ff027b82 */ /* 0x006e640000000a00 */
[----:B-1----:R4:W5:Y:S01]  /*9940*/  LDG.E R2, desc[UR8][R2.64] ;  /* 0x0000000802027981 */ /* 0x002962000c1e1900 */
[----:B------:R-:W-:Y:S05]  /*9950*/  BRA `(.L_x_60) ;  /* 0x0000000000047947 */ /* 0x000fea0003800000 */
.L_x_61:
[----:B--2---:R-:W3:Y:S02]  /*9960*/  LDC R2, c[0x0][0x720] ;  /* 0x0001c800ff027b82 */ /* 0x004ee40000000800 */
.L_x_60:
[----:B-1----:R-:W-:Y:S02]  /*9970*/  MOV R0, RZ ;  /* 0x000000ff00007202 */ /* 0x002fe40000000f00 */
[----:B---3-5:R-:W-:Y:S02]  /*9980*/  MOV R22, R2 ;  /* 0x0000000200167202 */ /* 0x028fe40000000f00 */
[----:B------:R-:W-:-:S13]  /*9990*/  LOP3.LUT P0, RZ, R0, 0x9f, RZ, 0xc0, !PT ;  /* 0x0000009f00ff7812 */ /* 0x000fda000780c0ff */
[----:B------:R-:W-:Y:S05]  /*99a0*/  @!P0 BRA `(.L_x_62) ;  /* 0x0000000000408947 */ /* 0x000fea0003800000 */
[----:B------:R-:W-:Y:S01]  /*99b0*/  MOV R0, 0x0 ;  /* 0x0000000000007802 */ /* 0x000fe20000000f00 */
[----:B------:R-:W-:Y:S01]  /*99c0*/  ULDC.64 UR4, c[0x4][0x68] ;  /* 0x01001a0000047ab9 */ /* 0x000fe20000000a00 */
[----:B------:R-:W-:Y:S01]  /*99d0*/  ULDC.64 UR6, c[0x4][0x8] ;  /* 0x0100020000067ab9 */ /* 0x000fe20000000a00 */
[----:B------:R-:W-:Y:S01]  /*99e0*/  IMAD.U32 R4, RZ, RZ, UR4 ;  /* 0x00000004ff047e24 */ /* 0x000fe2000f8e00ff */
[----:B--2-4-:R1:W2:Y:S01]  /*99f0*/  LDC.64 R2, c[0x4][R0] ;  /* 0x0100000000027b82 */ /* 0x0142a20000000a00 */
[----:B------:R-:W-:Y:S01]  /*9a00*/  IMAD.U32 R5, RZ, RZ, UR5 ;  /* 0x00000005ff057e24 */ /* 0x000fe2000f8e00ff */
[----:B------:R-:W-:Y:S01]  /*9a10*/  ULDC.64 UR4, c[0x4][0x70] ;  /* 0x01001c0000047ab9 */ /* 0x000fe20000000a00 */
[----:B------:R-:W-:Y:S01]  /*9a20*/  IMAD.U32 R10, RZ, RZ, UR6 ;  /* 0x00000006ff0a7e24 */ /* 0x000fe2000f8e00ff */
[----:B------:R-:W-:Y:S01]  /*9a30*/  MOV R6, UR4 ;  /* 0x0000000400067c02 */ /* 0x000fe20008000f00 */
[----:B------:R-:W-:Y:S01]  /*9a40*/  IMAD.U32 R7, RZ, RZ, UR5 ;  /* 0x00000005ff077e24 */ /* 0x000fe2000f8e00ff */
[----:B------:R-:W-:Y:S01]  /*9a50*/  MOV R11, UR7 ;  /* 0x00000007000b7c02 */ /* 0x000fe20008000f00 */
[----:B------:R-:W-:Y:S01]  /*9a60*/  IMAD.MOV.U32 R8, RZ, RZ, 0x70 ;  /* 0x00000070ff087424 */ /* 0x000fe200078e00ff */
[----:B------:R-:W-:Y:S01]  /*9a70*/  MOV R13, RZ ;  /* 0x000000ff000d7202 */ /* 0x000fe20000000f00 */
[----:B-1----:R-:W-:-:S07]  /*9a80*/  IMAD.MOV.U32 R12, RZ, RZ, 0x1 ;  /* 0x00000001ff0c7424 */ /* 0x002fce00078e00ff */
[----:B------:R-:W-:-:S07]  /*9a90*/  LEPC R20, `(.L_x_62) ;  /* 0x000000001014794e */ /* 0x000fce0000000000 */
[----:B--2---:R-:W-:Y:S05]  /*9aa0*/  CALL.ABS.NOINC R2 ;  /* 0x0000000002007343 */ /* 0x004fea0003c00000 */
.L_x_62:
[----:B------:R-:W-:Y:S02]  /*9ab0*/  IMAD.U32 R19, RZ, RZ, UR37 ;  /* 0x00000025ff137e24 */ /* 0x000fe4000f8e00ff */
[----:B------:R-:W-:-:S04]  /*9ac0*/  IMAD.U32 R0, RZ, RZ, UR36 ;  /* 0x00000024ff007e24 */ /* 0x000fc8000f8e00ff */
[----:B------:R-:W-:-:S05]  /*9ad0*/  IMAD R19, R0, 0x900, R19 ;  /* 0x0000090000137824 */ /* 0x000fca00078e0213 */
[----:B------:R-:W-:-:S04]  /*9ae0*/  IADD3 R0, R19, -0x900, RZ ;  /* 0xfffff70013007810 */ /* 0x000fc80007ffe0ff */
        /* <DEDUP_REMOVED lines=18> */
.L_x_63:
[----:B------:R-:W1:Y:S01]  /*9c10*/  S2R R4, SR_TID.X ;  /* 0x0000000000047919 */ /* 0x000e620000002100 */
[----:B------:R-:W-:Y:S01]  /*9c20*/  ULDC.64 UR4, c[0x0][0x730] ;  /* 0x0001cc0000047ab9 */ /* 0x000fe20000000a00 */
[----:B------:R-:W-:Y:S01]  /*9c30*/  IADD3 R16, R16, 0x1f, RZ ;  /* 0x0000001f10107810 */ /* 0x000fe20007ffe0ff */
[----:B------:R-:W-:Y:S01]  /*9c40*/  IMAD R5, R17, 0x10, R18 ;  /* 0x0000001011057824 */ /* 0x000fe200078e0212 */
[----:B------:R-:W-:-:S04]  /*9c50*/  ISETP.NE.U32.AND P0, PT, RZ, UR4, PT ;  /* 0x00000004ff007c0c */ /* 0x000fc8000bf05070 */
[----:B------:R-:W-:-:S13]  /*9c60*/  ISETP.NE.AND.EX P0, PT, RZ, UR5, PT, P0 ;  /* 0x00000005ff007c0c */ /* 0x000fda000bf05300 */
[----:B------:R-:W3:Y:S01]  /*9c70*/  @P0 LDC R22, c[0x0][0x720] ;  /* 0x0001c800ff160b82 */ /* 0x000ee20000000800 */
[----:B------:R-:W-:Y:S01]  /*9c80*/  ISETP.GT.U32.AND P0, PT, R16, 0x3e, PT ;  /* 0x0000003e1000780c */ /* 0x000fe20003f04070 */
[----:B-1----:R-:W-:Y:S01]  /*9c90*/  IMAD.SHL.U32 R0, R4, 0x10, RZ ;  /* 0x0000001004007824 */ /* 0x002fe200078e00ff */
[----:B--2-4-:R-:W-:-:S04]  /*9ca0*/  SHF.R.U32.HI R3, RZ, 0x1, R4 ;  /* 0x00000001ff037819 */ /* 0x014fc80000011604 */
[C---:B------:R-:W-:Y:S02]  /*9cb0*/  LOP3.LUT R2, R0.reuse, 0x40, RZ, 0xc0, !PT ;  /* 0x0000004000027812 */ /* 0x040fe400078ec0ff */
[----:B------:R-:W-:Y:S02]  /*9cc0*/  LOP3.LUT R0, R0, 0x80, RZ, 0xc0, !PT ;  /* 0x0000008000007812 */ /* 0x000fe400078ec0ff */
[----:B------:R-:W-:Y:S01]  /*9cd0*/  LOP3.LUT R2, R2, 0x8, R3, 0xf8, !PT ;  /* 0x0000000802027812 */ /* 0x000fe200078ef803 */
[----:B------:R-:W-:Y:S02]  /*9ce0*/  IMAD.SHL.U32 R3, R4, 0x2, RZ ;  /* 0x0000000204037824 */ /* 0x000fe400078e00ff */
[----:B------:R-:W-:Y:S02]  /*9cf0*/  IMAD.U32 R5, R5, 0x10, R0 ;  /* 0x0000001005057824 */ /* 0x000fe400078e0000 */
[-C--:B---3--:R-:W-:Y:S01]  /*9d00*/  FMUL R0, R23, R22.reuse ;  /* 0x0000001617007220 */ /* 0x088fe20000400000 */
[-C--:B------:R-:W-:Y:S01]  /*9d10*/  FMUL R4, R27, R22.reuse ;  /* 0x000000161b047220 */ /* 0x080fe20000400000 */
[----:B------:R-:W-:Y:S01]  /*9d20*/  LOP3.LUT R2, R2, 0x8, R3, 0x78, !PT ;  /* 0x0000000802027812 */ /* 0x000fe200078e7803 */
[-C--:B------:R-:W-:Y:S01]  /*9d30*/  FMUL R3, R89, R22.reuse ;  /* 0x0000001659037220 */ /* 0x080fe20000400000 */
[-C--:B------:R-:W-:Y:S01]  /*9d40*/  FMUL R7, R91, R22.reuse ;  /* 0x000000165b077220 */ /* 0x080fe20000400000 */
[-C--:B------:R-:W-:Y:S01]  /*9d50*/  FMUL R6, R25, R22.reuse ;  /* 0x0000001619067220 */ /* 0x080fe20000400000 */
[-C--:B------:R-:W-:Y:S01]  /*9d60*/  FMUL R9, R93, R22.reuse ;  /* 0x000000165d097220 */ /* 0x080fe20000400000 */
[-C--:B------:R-:W-:Y:S01]  /*9d70*/  FMUL R8, R29, R22.reuse ;  /* 0x000000161d087220 */ /* 0x080fe20000400000 */
[----:B------:R-:W-:Y:S01]  /*9d80*/  FMUL R11, R95, R22 ;  /* 0x000000165f0b7220 */ /* 0x000fe20000400000 */
[----:B------:R-:W-:-:S02]  /*9d90*/  IADD3 R2, R2, R5, RZ ;  /* 0x0000000502027210 */ /* 0x000fc40007ffe0ff */
[----:B------:R-:W-:Y:S02]  /*9da0*/  F2FP.F16.F32.PACK_AB R12, R3, R0 ;  /* 0x00000000030c723e */ /* 0x000fe400000000ff */
[----:B------:R-:W-:Y:S02]  /*9db0*/  F2FP.F16.F32.PACK_AB R13, R7, R4 ;  /* 0x00000004070d723e */ /* 0x000fe400000000ff */
[----:B------:R-:W-:Y:S02]  /*9dc0*/  F2FP.F16.F32.PACK_AB R14, R9, R6 ;  /* 0x00000006090e723e */ /* 0x000fe400000000ff */
[----:B------:R-:W-:Y:S01]  /*9dd0*/  F2FP.F16.F32.PACK_AB R15, R11, R8 ;  /* 0x000000080b0f723e */ /* 0x000fe200000000ff */
[----:B------:R-:W-:Y:S06]  /*9de0*/  @P0 BRA `(.L_x_64) ;  /* 0x0000000000040947 */ /* 0x000fec0003800000 */
[----:B------:R-:W-:-:S04]  /*9df0*/  DEPBAR.LE SB0, 0x0 ;  /* 0x000080000000791a */ /* 0x000fc80000000000 */
.L_x_64:
[----:B------:R-:W-:Y:S05]  /*9e00*/  WARPSYNC.ALL ;  /* 0x0000000000007948 */ /* 0x000fea0003800000 */
[----:B------:R-:W-:Y:S01]  /*9e10*/  BAR.SYNC.DEFER_BLOCKING 0x1, 0x80 ;  /* 0x0042000000007b1d */ /* 0x000fe20000010000 */
[----:B------:R-:W-:-:S05]  /*9e20*/  IMAD R2, R2, 0x2, R19 ;  /* 0x0000000202027824 */ /* 0x000fca00078e0213 */
[----:B------:R-:W-:Y:S01]  /*9e30*/  BSSY B0, `(.L_x_65) ;  /* 0x0000014000007945 */ /* 0x000fe20003800000 */
[----:B------:R1:W-:Y:S01]  /*9e40*/  STSM.16.M88.4 [R2+-0x900], R12 ;  /* 0xfff7000c02007844 */ /* 0x0003e20000000200 */
[----:B------:R-:W-:Y:S01]  /*9e50*/  @!PT LDS RZ, [RZ] ;  /* 0x00000000fffff984 */ /* 0x000fe20000000800 */
[----:B------:R-:W-:Y:S01]  /*9e60*/  @!PT LDS RZ, [RZ] ;  /* 0x00000000fffff984 */ /* 0x000fe20000000800 */
[----:B------:R-:W-:Y:S01]  /*9e70*/  @!PT LDS RZ, [RZ] ;  /* 0x00000000fffff984 */ /* 0x000fe20000000800 */
[----:B------:R-:W-:Y:S01]  /*9e80*/  @!PT LDS RZ, [RZ] ;  /* 0x00000000fffff984 */ /* 0x000fe20000000800 */
[----:B------:R2:W-:Y:S06]  /*9e90*/  MEMBAR.ALL.CTA ;  /* 0x0000000000007992 */ /* 0x0005ec0000008000 */
[----:B--2---:R-:W2:Y:S02]  /*9ea0*/  FENCE.VIEW.ASYNC.S ;  /* 0x00000000000073c6 */ /* 0x004ea40000000000 */
[----:B--2---:R-:W-:Y:S06]  /*9eb0*/  BAR.SYNC.DEFER_BLOCKING 0x1, 0x80 ;  /* 0x0042000000007b1d */ /* 0x004fec0000010000 */
[----:B------:R-:W-:Y:S05]  /*9ec0*/  @P0 BRA `(.L_x_66) ;  /* 0x0000000000280947 */ /* 0x000fea0003800000 */
[----:B------:R-:W-:Y:S01]  /*9ed0*/  S2UR UR44, SR_CTAID.Z ;  /* 0x00000000002c79c3 */ /* 0x000fe20000002700 */
[----:B------:R-:W-:Y:S01]  /*9ee0*/  R2UR UR40, R19 ;  /* 0x00000000132872ca */ /* 0x000fe200000e0000 */
[----:B------:R-:W-:Y:S01]  /*9ef0*/  ULDC.64 UR4, c[0x0][0x198] ;  /* 0x0000660000047ab9 */ /* 0x000fe20000000a00 */
[----:B------:R-:W-:Y:S01]  /*9f00*/  UMOV UR41, URZ ;  /* 0x0000003f00297c82 */ /* 0x000fe20008000000 */
[----:B------:R-:W-:-:S04]  /*9f10*/  UIADD3 UR4, UP0, UR4, 0x670, URZ ;  /* 0x0000067004047890 */ /* 0x000fc8000ff1e03f */
[----:B------:R-:W2:Y:S01]  /*9f20*/  S2UR UR43, SR_CTAID.Y ;  /* 0x00000000002b79c3 */ /* 0x000ea20000002600 */
[----:B------:R-:W-:-:S05]  /*9f30*/  UIADD3.X UR5, URZ, UR5, URZ, UP0, !UPT ;  /* 0x000000053f057290 */ /* 0x000fca00087fe43f */
[----:B------:R-:W-:-:S09]  /*9f40*/  UIADD3 UR40, UR40, -0x900, URZ ;  /* 0xfffff70028287890 */ /* 0x000fd2000fffe03f */
[----:B--2---:R2:W-:Y:S02]  /*9f50*/  UTMASTG.4D [UR40], [UR4] ;  /* 0x00000028040073b5 */ /* 0x0045e40008018000 */
[----:B--2---:R0:W-:Y:S02]  /*9f60*/  UTMACMDFLUSH ;  /* 0x00000000000079b7 */ /* 0x0041e40000000000 */
.L_x_66:
[----:B------:R-:W-:Y:S05]  /*9f70*/  BSYNC B0 ;  /* 0x0000000000007941 */ /* 0x000fea0003800000 */
.L_x_65:
[----:B------:R-:W-:Y:S01]  /*9f80*/  UIADD3 UR36, UR36, -0x1, URZ ;  /* 0xffffffff24247890 */ /* 0x000fe2000fffe03f */
[----:B------:R-:W-:-:S04]  /*9f90*/  DEPBAR.LE SB0, 0x0 ;  /* 0x000080000000791a */ /* 0x000fc80000000000 */
[----:B------:R-:W-:-:S04]  /*9fa0*/  USHF.L.U32 UR4, UR36, 0x3, URZ ;  /* 0x0000000324047899 */ /* 0x000fc8000800063f */
[----:B------:R-:W-:-:S04]  /*9fb0*/  ULOP3.LUT UR4, UR4, 0x8, URZ, 0xe2, !UPT ;  /* 0x0000000804047892 */ /* 0x000fc8000f8ee23f */
[----:B------:R-:W-:-:S06]  /*9fc0*/  ULOP3.LUT UR4, UR4, 0x18, URZ, 0x3c, !UPT ;  /* 0x0000001804047892 */ /* 0x000fcc000f8e3c3f */
[----:B------:R-:W-:-:S04]  /*9fd0*/  IMAD.U32 R0, RZ, RZ, UR4 ;  /* 0x00000004ff007e24 */ /* 0x000fc8000f8e00ff */
[----:B------:R-:W-:Y:S01]  /*9fe0*/  SYNCS.ARRIVE.TRANS64.A1T0 RZ, [R0+UR37+0x6090], RZ ;  /* 0x006090ff00ff79a7 */ /* 0x000fe20008100025 */
[----:B------:R-:W-:Y:S05]  /*9ff0*/  EXIT ;  /* 0x000000000000794d */ /* 0x000fea0003800000 */
.L_x_6:
[----:B------:R-:W-:-:S08]  /*a000*/  UISETP.NE.AND UP0, UPT, UR10, 0x1, UPT ;  /* 0x000000010a00788c */ /* 0x000fd0000bf05270 */
[----:B------:R-:W1:-:S00]  /*a010*/  USETMAXREG.DEALLOC.CTAPOOL 0x18 ;  /* 0x00000018000079c8 */ /* 0x000e4000080e0500 */
[----:B------:R-:W-:-:S13]  /*a020*/  PLOP3.LUT P0, PT, PT, PT, UP0, 0x80, 0x0 ;  /* 0x000000000000781c */ /* 0x000fda0003f0f008 */
[----:B------:R-:W-:Y:S05]  /*a030*/  @P0 EXIT ;  /* 0x000000000000094d */ /* 0x000fea0003800000 */
[----:B------:R-:W2:Y:S01]  /*a040*/  S2UR UR11, SR_CTAID.X ;  /* 0x00000000000b79c3 */ /* 0x000ea20000002500 */
[----:B------:R-:W-:Y:S01]  /*a050*/  ELECT P3, URZ, PT ;  /* 0x00000000003f782f */ /* 0x000fe20003860000 */
[----:B------:R-:W-:Y:S01]  /*a060*/  BSSY B0, `(.L_x_67) ;  /* 0x0000029000007945 */ /* 0x000fe20003800000 */
[----:B-1----:R-:W-:Y:S01]  /*a070*/  MOV R2, RZ ;  /* 0x000000ff00027202 */ /* 0x002fe20000000f00 */
[----:B------:R-:W-:Y:S02]  /*a080*/  IMAD.MOV.U32 R8, RZ, RZ, RZ ;  /* 0x000000ffff087224 */ /* 0x000fe400078e00ff */
[----:B------:R-:W-:Y:S02]  /*a090*/  IMAD.MOV.U32 R4, RZ, RZ, RZ ;  /* 0x000000ffff047224 */ /* 0x000fe400078e00ff */
[----:B------:R-:W1:Y:S08]  /*a0a0*/  S2UR UR20, SR_CTAID.Y ;  /* 0x00000000001479c3 */ /* 0x000e700000002600 */
[----:B------:R-:W3:Y:S01]  /*a0b0*/  S2UR UR21, SR_CTAID.Z ;  /* 0x00000000001579c3 */ /* 0x000ee20000002700 */
[----:B--2---:R-:W-:Y:S01]  /*a0c0*/  USHF.L.U32 UR11, UR11, 0x7, URZ ;  /* 0x000000070b0b7899 */ /* 0x004fe2000800063f */
[----:B------:R-:W-:Y:S11]  /*a0d0*/  @!P3 BRA `(.L_x_68) ;  /* 0x000000000084b947 */ /* 0x000ff60003800000 */
[----:B------:R-:W2:Y:S01]  /*a0e0*/  S2R R4, SR_CgaCtaId ;  /* 0x0000000000047919 */ /* 0x000ea20000008800 */
[----:B------:R-:W-:Y:S02]  /*a0f0*/  MOV R3, 0x400 ;  /* 0x0000040000037802 */ /* 0x000fe40000000f00 */
[----:B------:R-:W-:Y:S02]  /*a100*/  MOV R5, 0x1 ;  /* 0x0000000100057802 */ /* 0x000fe40000000f00 */
[----:B--2---:R-:W-:Y:S02]  /*a110*/  LEA R4, R4, R3, 0x18 ;  /* 0x0000000304047211 */ /* 0x004fe400078ec0ff */
[----:B------:R-:W-:-:S04]  /*a120*/  SHF.L.U32 R3, R5, 0x1f, RZ ;  /* 0x0000001f05037819 */ /* 0x000fc800000006ff */
[----:B------:R-:W2:Y:S02]  /*a130*/  SYNCS.PHASECHK.TRANS64.TRYWAIT P0, [R4+URZ+0x6060], R3 ;  /* 0x00606003040075a7 */ /* 0x000ea4000800017f */
[----:B--2---:R-:W-:Y:S05]  /*a140*/  @!P0 BRA `(.L_x_69) ;  /* 0x0000001000908947 */ /* 0x004fea0003800000 */
.L_x_106:
[----:B------:R-:W-:Y:S01]  /*a150*/  ULOP3.LUT UR4, UR6, 0x2, URZ, 0xfc, !UPT ;  /* 0x0000000206047892 */ /* 0x000fe2000f8efc3f */
[----:B--2---:R-:W-:-:S03]  /*a160*/  @P2 IMAD.MOV.U32 R3, RZ, RZ, 0x800 ;  /* 0x00000800ff032424 */ /* 0x004fc600078e00ff */
[----:B------:R-:W-:Y:S01]  /*a170*/  UPRMT UR4, UR4, 0x9910, URZ ;  /* 0x0000991004047896 */ /* 0x000fe2000800003f */
[----:B------:R2:W-:Y:S03]  /*a180*/  @P2 SYNCS.ARRIVE.TRANS64 RZ, [R4+URZ+0x6050], R3 ;  /* 0x0060500304ff29a7 */ /* 0x0005e6000800003f */
[----:B------:R-:W-:-:S06]  /*a190*/  UISETP.NE.AND UP0, UPT, UR4, 0x2, UPT ;  /* 0x000000020400788c */ /* 0x000fcc000bf05270 */
[----:B------:R-:W-:-:S13]  /*a1a0*/  PLOP3.LUT P0, PT, PT, PT, UP0, 0x80, 0x0 ;  /* 0x000000000000781c */ /* 0x000fda0003f0f008 */
[----:B--2---:R-:W-:Y:S05]  /*a1b0*/  @P0 BRA `(.L_x_70) ;  /* 0x0000000000040947 */ /* 0x004fea0003800000 */
[----:B-1-3--:R-:W-:Y:S01]  /*a1c0*/  BPT.TRAP 0x1 ;  /* 0x000000040000795c */ /* 0x00afe20000300000 */
.L_x_70:
[----:B------:R-:W-:-:S04]  /*a1d0*/  LOP3.LUT P0, RZ, R0, 0x1f, RZ, 0xc0, !PT ;  /* 0x0000001f00ff7812 */ /* 0x000fc8000780c0ff */
[----:B------:R-:W-:-:S13]  /*a1e0*/  PLOP3.LUT P0, PT, P0, P2, PT, 0x2a, 0x0 ;  /* 0x000000000000781c */ /* 0x000fda0000704572 */
[----:B------:R-:W-:Y:S05]  /*a1f0*/  @P0 BRA `(.L_x_71) ;  /* 0x0000000000040947 */ /* 0x000fea0003800000 */
[----:B-1-3--:R-:W-:Y:S01]  /*a200*/  BPT.TRAP 0x1 ;  /* 0x000000040000795c */ /* 0x00afe20000300000 */
.L_x_71:
[----:B------:R-:W-:Y:S01]  /*a210*/  R2UR UR8, R4 ;  /* 0x00000000040872ca */ /* 0x000fe200000e0000 */
[----:B------:R-:W-:Y:S01]  /*a220*/  ULDC.64 UR4, c[0x0][0x198] ;  /* 0x0000660000047ab9 */ /* 0x000fe20000000a00 */
[----:B------:R-:W-:Y:S01]  /*a230*/  UMOV UR14, 0x0 ;  /* 0x00000000000e7882 */ /* 0x000fe20000000000 */
[----:B------:R-:W-:Y:S01]  /*a240*/  UIADD3 UR4, UP0, UR4, 0xf0, URZ ;  /* 0x000000f004047890 */ /* 0x000fe2000ff1e03f */
[----:B------:R-:W-:Y:S01]  /*a250*/  IMAD.MOV.U32 R4, RZ, RZ, 0x1 ;  /* 0x00000001ff047424 */ /* 0x000fe200078e00ff */
[----:B------:R-:W-:Y:S01]  /*a260*/  UMOV UR15, 0x10000000 ;  /* 0x10000000000f7882 */ /* 0x000fe20000000000 */
[----:B------:R-:W-:Y:S01]  /*a270*/  UMOV UR10, URZ ;  /* 0x0000003f000a7c82 */ /* 0x000fe20008000000 */
[----:B------:R-:W-:Y:S01]  /*a280*/  UIADD3.X UR5, URZ, UR5, URZ, UP0, !UPT ;  /* 0x000000053f057290 */ /* 0x000fe200087fe43f */
[----:B------:R-:W-:Y:S01]  /*a290*/  MOV R8, 0x40 ;  /* 0x0000004000087802 */ /* 0x000fe20000000f00 */
[----:B-1----:R-:W-:Y:S01]  /*a2a0*/  UMOV UR12, UR20 ;  /* 0x00000014000c7c82 */ /* 0x002fe20008000000 */
[----:B---3--:R-:W-:-:S03]  /*a2b0*/  UMOV UR13, UR21 ;  /* 0x00000015000d7c82 */ /* 0x008fc60008000000 */
[----:B------:R-:W-:-:S09]  /*a2c0*/  UIADD3 UR9, UR8, 0x6050, URZ ;  /* 0x0000605008097890 */ /* 0x000fd2000fffe03f */
[----:B------:R2:W-:Y:S02]  /*a2d0*/  UTMALDG.4D [UR8], [UR4], desc[UR14] ;  /* 0x00000e08040075b4 */ /* 0x0005e40008019000 */
[----:B--2---:R-:W-:Y:S01]  /*a2e0*/  NOP ;  /* 0x0000000000007918 */ /* 0x004fe20000000000 */
.L_x_68:
[----:B-1-3--:R-:W-:Y:S05]  /*a2f0*/  BSYNC B0 ;  /* 0x0000000000007941 */ /* 0x00afea0003800000 */
.L_x_67:
[----:B------:R-:W1:Y:S01]  /*a300*/  LDC R3, c[0x0][0x28c] ;  /* 0x0000a300ff037b82 */ /* 0x000e620000000800 */
[----:B------:R-:W-:Y:S01]  /*a310*/  BSSY B0, `(.L_x_72) ;  /* 0x0000023000007945 */ /* 0x000fe20003800000 */
[----:B-1----:R-:W-:-:S13]  /*a320*/  ISETP.GT.AND P4, PT, R3, RZ, P3 ;  /* 0x000000ff0300720c */ /* 0x002fda0001f84270 */
[----:B------:R-:W-:Y:S05]  /*a330*/  @!P4 BRA `(.L_x_73) ;  /* 0x000000000080c947 */ /* 0x000fea0003800000 */
[----:B------:R-:W1:Y:S01]  /*a340*/  S2R R5, SR_CgaCtaId ;  /* 0x0000000000057919 */ /* 0x000e620000008800 */
[----:B------:R-:W-:-:S04]  /*a350*/  MOV R2, 0x400 ;  /* 0x0000040000027802 */ /* 0x000fc80000000f00 */
[----:B-1----:R-:W-:Y:S01]  /*a360*/  LEA R5, R5, R2, 0x18 ;  /* 0x0000000205057211 */ /* 0x002fe200078ec0ff */
[----:B------:R-:W-:-:S05]  /*a370*/  IMAD.MOV.U32 R2, RZ, RZ, 0x1 ;  /* 0x00000001ff027424 */ /* 0x000fca00078e00ff */
[----:B------:R-:W-:-:S04]  /*a380*/  SHF.L.U32 R2, R2, 0x1f, RZ ;  /* 0x0000001f02027819 */ /* 0x000fc800000006ff */
[----:B------:R-:W1:Y:S02]  /*a390*/  SYNCS.PHASECHK.TRANS64.TRYWAIT P0, [R5+URZ+0x6028], R2 ;  /* 0x00602802050075a7 */ /* 0x000e64000800017f */
[----:B-1----:R-:W-:Y:S05]  /*a3a0*/  @!P0 BRA `(.L_x_74) ;  /* 0x00000010000c8947 */ /* 0x002fea0003800000 */
.L_x_107:
[----:B------:R-:W-:Y:S01]  /*a3b0*/  ULOP3.LUT UR4, UR6, 0x2, URZ, 0xfc, !UPT ;  /* 0x0000000206047892 */ /* 0x000fe2000f8efc3f */
[----:B-1----:R-:W-:-:S03]  /*a3c0*/  @P2 IMAD.MOV.U32 R2, RZ, RZ, 0x1000 ;  /* 0x00001000ff022424 */ /* 0x002fc600078e00ff */
[----:B------:R-:W-:Y:S01]  /*a3d0*/  UPRMT UR4, UR4, 0x9910, URZ ;  /* 0x0000991004047896 */ /* 0x000fe2000800003f */
[----:B------:R1:W-:Y:S03]  /*a3e0*/  @P2 SYNCS.ARRIVE.TRANS64 RZ, [R5+URZ+0x6000], R2 ;  /* 0x0060000205ff29a7 */ /* 0x0003e6000800003f */
[----:B------:R-:W-:-:S06]  /*a3f0*/  UISETP.NE.AND UP0, UPT, UR4, 0x2, UPT ;  /* 0x000000020400788c */ /* 0x000fcc000bf05270 */
[----:B------:R-:W-:-:S13]  /*a400*/  PLOP3.LUT P0, PT, PT, PT, UP0, 0x80, 0x0 ;  /* 0x000000000000781c */ /* 0x000fda0003f0f008 */
[----:B-1----:R-:W-:Y:S05]  /*a410*/  @P0 BRA `(.L_x_75) ;  /* 0x0000000000040947 */ /* 0x002fea0003800000 */
[----:B------:R-:W-:Y:S01]  /*a420*/  BPT.TRAP 0x1 ;  /* 0x000000040000795c */ /* 0x000fe20000300000 */
.L_x_75:
[----:B------:R-:W-:-:S04]  /*a430*/  LOP3.LUT P0, RZ, R0, 0x1f, RZ, 0xc0, !PT ;  /* 0x0000001f00ff7812 */ /* 0x000fc8000780c0ff */
[----:B------:R-:W-:-:S13]  /*a440*/  PLOP3.LUT P0, PT, P0, P2, PT, 0x2a, 0x0 ;  /* 0x000000000000781c */ /* 0x000fda0000704572 */
[----:B------:R-:W-:Y:S05]  /*a450*/  @P0 BRA `(.L_x_76) ;  /* 0x0000000000040947 */ /* 0x000fea0003800000 */
[----:B------:R-:W-:Y:S01]  /*a460*/  BPT.TRAP 0x1 ;  /* 0x000000040000795c */ /* 0x000fe20000300000 */
.L_x_76:
[----:B------:R-:W-:Y:S01]  /*a470*/  R2UR UR17, R5 ;  /* 0x00000000051172ca */ /* 0x000fe200000e0000 */
[----:B------:R-:W-:Y:S01]  /*a480*/  ULDC.64 UR4, c[0x0][0x198] ;  /* 0x0000660000047ab9 */ /* 0x000fe20000000a00 */
[----:B------:R-:W-:Y:S01]  /*a490*/  UMOV UR8, 0x0 ;  /* 0x0000000000087882 */ /* 0x000fe20000000000 */
[----:B------:R-:W-:Y:S01]  /*a4a0*/  UIADD3 UR4, UP0, UR4, 0x1f0, URZ ;  /* 0x000001f004047890 */ /* 0x000fe2000ff1e03f */
[----:B------:R-:W-:Y:S01]  /*a4b0*/  MOV R2, 0x1 ;  /* 0x0000000100027802 */ /* 0x000fe20000000f00 */
[----:B------:R-:W-:Y:S01]  /*a4c0*/  UMOV UR9, 0x10000000 ;  /* 0x1000000000097882 */ /* 0x000fe20000000000 */
[----:B------:R-:W-:Y:S01]  /*a4d0*/  UMOV UR18, URZ ;  /* 0x0000003f00127c82 */ /* 0x000fe20008000000 */
[----:B------:R-:W-:Y:S01]  /*a4e0*/  UIADD3.X UR5, URZ, UR5, URZ, UP0, !UPT ;  /* 0x000000053f057290 */ /* 0x000fe200087fe43f */
[----:B------:R-:W-:-:S05]  /*a4f0*/  UMOV UR19, URZ ;  /* 0x0000003f00137c82 */ /* 0x000fca0008000000 */
[----:B------:R-:W-:Y:S02]  /*a500*/  UIADD3 UR16, UR17, 0x1000, URZ ;  /* 0x0000100011107890 */ /* 0x000fe4000fffe03f */
[----:B------:R-:W-:-:S09]  /*a510*/  UIADD3 UR17, UR17, 0x6000, URZ ;  /* 0x0000600011117890 */ /* 0x000fd2000fffe03f */
[----:B------:R1:W-:Y:S02]  /*a520*/  UTMALDG.4D [UR16], [UR4], desc[UR8] ;  /* 0x00000810040075b4 */ /* 0x0003e40008019000 */
[----:B-1----:R-:W-:Y:S01]  /*a530*/  NOP ;  /* 0x0000000000007918 */ /* 0x002fe20000000000 */
.L_x_73:
[----:B------:R-:W-:Y:S05]  /*a540*/  BSYNC B0 ;  /* 0x0000000000007941 */ /* 0x000fea0003800000 */
.L_x_72:
[----:B------:R-:W-:Y:S04]  /*a550*/  BSSY B0, `(.L_x_77) ;  /* 0x0000025000007945 */ /* 0x000fe80003800000 */
[----:B------:R-:W-:Y:S05]  /*a560*/  @!P3 BRA `(.L_x_78) ;  /* 0x00000000008cb947 */ /* 0x000fea0003800000 */
[----:B------:R-:W1:Y:S01]  /*a570*/  S2R R6, SR_CgaCtaId ;  /* 0x0000000000067919 */ /* 0x000e620000008800 */
[----:B------:R-:W-:-:S04]  /*a580*/  MOV R5, 0x400 ;  /* 0x0000040000057802 */ /* 0x000fc80000000f00 */
[----:B-1----:R-:W-:Y:S01]  /*a590*/  LEA R7, R6, R5, 0x18 ;  /* 0x0000000506077211 */ /* 0x002fe200078ec0ff */
[----:B------:R-:W-:-:S04]  /*a5a0*/  IMAD.MOV.U32 R6, RZ, RZ, 0x1 ;  /* 0x00000001ff067424 */ /* 0x000fc800078e00ff */
[----:B------:R-:W-:Y:S01]  /*a5b0*/  IMAD R5, R4, 0x8, R7 ;  /* 0x0000000804057824 */ /* 0x000fe200078e0207 */
[----:B------:R-:W-:-:S04]  /*a5c0*/  SHF.L.U32 R6, R6, 0x1f, RZ ;  /* 0x0000001f06067819 */ /* 0x000fc800000006ff */
[----:B------:R-:W1:Y:S02]  /*a5d0*/  SYNCS.PHASECHK.TRANS64.TRYWAIT P0, [R5+URZ+0x6060], R6 ;  /* 0x00606006050075a7 */ /* 0x000e64000800017f */
[----:B-1----:R-:W-:Y:S05]  /*a5e0*/  @!P0 BRA `(.L_x_79) ;  /* 0x0000000c00908947 */ /* 0x002fea0003800000 */
.L_x_108:
[----:B------:R-:W-:Y:S01]  /*a5f0*/  ULOP3.LUT UR4, UR6, 0x2, URZ, 0xfc, !UPT ;  /* 0x0000000206047892 */ /* 0x000fe2000f8efc3f */
[----:B-1----:R-:W-:-:S03]  /*a600*/  @P2 MOV R6, 0x800 ;  /* 0x0000080000062802 */ /* 0x002fc60000000f00 */
[----:B------:R-:W-:Y:S01]  /*a610*/  UPRMT UR4, UR4, 0x9910, URZ ;  /* 0x0000991004047896 */ /* 0x000fe2000800003f */
[----:B------:R1:W-:Y:S03]  /*a620*/  @P2 SYNCS.ARRIVE.TRANS64 RZ, [R5+URZ+0x6050], R6 ;  /* 0x0060500605ff29a7 */ /* 0x0003e6000800003f */
[----:B------:R-:W-:-:S06]  /*a630*/  UISETP.NE.AND UP0, UPT, UR4, 0x2, UPT ;  /* 0x000000020400788c */ /* 0x000fcc000bf05270 */
[----:B------:R-:W-:-:S13]  /*a640*/  PLOP3.LUT P0, PT, PT, PT, UP0, 0x80, 0x0 ;  /* 0x000000000000781c */ /* 0x000fda0003f0f008 */
[----:B-1----:R-:W-:Y:S05]  /*a650*/  @P0 BRA `(.L_x_80) ;  /* 0x0000000000040947 */ /* 0x002fea0003800000 */
[----:B------:R-:W-:Y:S01]  /*a660*/  BPT.TRAP 0x1 ;  /* 0x000000040000795c */ /* 0x000fe20000300000 */
.L_x_80:
[----:B------:R-:W-:-:S04]  /*a670*/  LOP3.LUT P0, RZ, R0, 0x1f, RZ, 0xc0, !PT ;  /* 0x0000001f00ff7812 */ /* 0x000fc8000780c0ff */
[----:B------:R-:W-:-:S13]  /*a680*/  PLOP3.LUT P0, PT, P0, P2, PT, 0x2a, 0x0 ;  /* 0x000000000000781c */ /* 0x000fda0000704572 */
[----:B------:R-:W-:Y:S05]  /*a690*/  @P0 BRA `(.L_x_81) ;  /* 0x0000000000040947 */ /* 0x000fea0003800000 */
[----:B------:R-:W-:Y:S01]  /*a6a0*/  BPT.TRAP 0x1 ;  /* 0x000000040000795c */ /* 0x000fe20000300000 */
.L_x_81:
[----:B------:R-:W-:Y:S01]  /*a6b0*/  R2UR UR16, R4 ;  /* 0x00000000041072ca */ /* 0x000fe200000e0000 */
[----:B------:R-:W-:Y:S01]  /*a6c0*/  ULDC.64 UR8, c[0x0][0x198] ;  /* 0x0000660000087ab9 */ /* 0x000fe20000000a00 */
[----:B------:R-:W-:Y:S01]  /*a6d0*/  R2UR UR4, R7 ;  /* 0x00000000070472ca */ /* 0x000fe200000e0000 */
[----:B------:R-:W-:Y:S01]  /*a6e0*/  UIADD3 UR8, UP0, UR8, 0xf0, URZ ;  /* 0x000000f008087890 */ /* 0x000fe2000ff1e03f */
[----:B------:R-:W-:Y:S01]  /*a6f0*/  R2UR UR19, R8 ;  /* 0x00000000081372ca */ /* 0x000fe200000e0000 */
[----:B------:R-:W-:Y:S01]  /*a700*/  UMOV UR5, 0x10000000 ;  /* 0x1000000000057882 */ /* 0x000fe20000000000 */
[----:B------:R-:W-:Y:S01]  /*a710*/  R2UR UR17, R5 ;  /* 0x00000000051172ca */ /* 0x000fe200000e0000 */
[----:B------:R-:W-:Y:S01]  /*a720*/  UIADD3.X UR9, URZ, UR9, URZ, UP0, !UPT ;  /* 0x000000093f097290 */ /* 0x000fe200087fe43f */
[----:B------:R-:W-:-:S07]  /*a730*/  UMOV UR18, URZ ;  /* 0x0000003f00127c82 */ /* 0x000fce0008000000 */
[----:B------:R-:W-:Y:S02]  /*a740*/  ULEA UR16, UR16, UR4, 0xb ;  /* 0x0000000410107291 */ /* 0x000fe4000f8e583f */
[----:B------:R-:W-:Y:S02]  /*a750*/  UIADD3 UR19, UR11, UR19, URZ ;  /* 0x000000130b137290 */ /* 0x000fe4000fffe03f */
[----:B------:R-:W-:Y:S01]  /*a760*/  UIADD3 UR17, UR17, 0x6050, URZ ;  /* 0x0000605011117890 */ /* 0x000fe2000fffe03f */
[----:B------:R-:W-:-:S08]  /*a770*/  UMOV UR4, 0x0 ;  /* 0x0000000000047882 */ /* 0x000fd00000000000 */
[----:B------:R1:W-:Y:S02]  /*a780*/  UTMALDG.4D [UR16], [UR8], desc[UR4] ;  /* 0x00000410080075b4 */ /* 0x0003e40008019000 */
[----:B-1----:R-:W-:Y:S01]  /*a790*/  NOP ;  /* 0x0000000000007918 */ /* 0x002fe20000000000 */
.L_x_78:
[----:B------:R-:W-:Y:S05]  /*a7a0*/  BSYNC B0 ;  /* 0x0000000000007941 */ /* 0x000fea0003800000 */
.L_x_77:
[----:B------:R-:W-:Y:S01]  /*a7b0*/  BSSY B0, `(.L_x_82) ;  /* 0x0000027000007945 */ /* 0x000fe20003800000 */
[----:B------:R-:W-:-:S03]  /*a7c0*/  IMAD.MOV.U32 R8, RZ, RZ, RZ ;  /* 0x000000ffff087224 */ /* 0x000fc600078e00ff */
[----:B------:R-:W-:Y:S05]  /*a7d0*/  @!P4 BRA `(.L_x_83) ;  /* 0x000000000090c947 */ /* 0x000fea0003800000 */
[----:B------:R-:W1:Y:S01]  /*a7e0*/  S2R R5, SR_CgaCtaId ;  /* 0x0000000000057919 */ /* 0x000e620000008800 */
[----:B------:R-:W-:Y:S01]  /*a7f0*/  MOV R4, 0x400 ;  /* 0x0000040000047802 */ /* 0x000fe20000000f00 */
[----:B------:R-:W-:-:S05]  /*a800*/  IMAD.MOV.U32 R7, RZ, RZ, 0x1 ;  /* 0x00000001ff077424 */ /* 0x000fca00078e00ff */
[----:B------:R-:W-:Y:S02]  /*a810*/  SHF.L.U32 R7, R7, 0x1f, RZ ;  /* 0x0000001f07077819 */ /* 0x000fe400000006ff */
[----:B-1----:R-:W-:-:S04]  /*a820*/  LEA R5, R5, R4, 0x18 ;  /* 0x0000000405057211 */ /* 0x002fc800078ec0ff */
[----:B------:R-:W-:-:S04]  /*a830*/  LEA R4, R2, R5, 0x3 ;  /* 0x0000000502047211 */ /* 0x000fc800078e18ff */
[----:B------:R-:W1:Y:S02]  /*a840*/  SYNCS.PHASECHK.TRANS64.TRYWAIT P0, [R4+URZ+0x6028], R7 ;  /* 0x00602807040075a7 */ /* 0x000e64000800017f */
[----:B-1----:R-:W-:Y:S05]  /*a850*/  @!P0 BRA `(.L_x_84) ;  /* 0x0000000c00088947 */ /* 0x002fea0003800000 */
.L_x_109:
        /* <DEDUP_REMOVED lines=8> */
.L_x_85:
[----:B------:R-:W-:-:S04]  /*a8e0*/  LOP3.LUT P0, RZ, R0, 0x1f, RZ, 0xc0, !PT ;  /* 0x0000001f00ff7812 */ /* 0x000fc8000780c0ff */
[----:B------:R-:W-:-:S13]  /*a8f0*/  PLOP3.LUT P0, PT, P0, P2, PT, 0x2a, 0x0 ;  /* 0x000000000000781c */ /* 0x000fda0000704572 */
[----:B------:R-:W-:Y:S05]  /*a900*/  @P0 BRA `(.L_x_86) ;  /* 0x0000000000040947 */ /* 0x000fea0003800000 */
[----:B------:R-:W-:Y:S01]  /*a910*/  BPT.TRAP 0x1 ;  /* 0x000000040000795c */ /* 0x000fe20000300000 */
.L_x_86:
[----:B------:R-:W-:Y:S01]  /*a920*/  IMAD R5, R2, 0x1000, R5 ;  /* 0x0000100002057824 */ /* 0x000fe200078e0205 */
[----:B------:R-:W-:Y:S01]  /*a930*/  R2UR UR17, R4 ;  /* 0x00000000041172ca */ /* 0x000fe200000e0000 */
[----:B------:R-:W-:Y:S01]  /*a940*/  ULDC.64 UR4, c[0x0][0x198] ;  /* 0x0000660000047ab9 */ /* 0x000fe20000000a00 */
[----:B------:R-:W-:Y:S01]  /*a950*/  UMOV UR8, 0x0 ;  /* 0x0000000000087882 */ /* 0x000fe20000000000 */
[----:B------:R-:W-:Y:S01]  /*a960*/  UIADD3 UR4, UP0, UR4, 0x2f0, URZ ;  /* 0x000002f004047890 */ /* 0x000fe2000ff1e03f */
[----:B------:R-:W-:Y:S01]  /*a970*/  R2UR UR16, R5 ;  /* 0x00000000051072ca */ /* 0x000fe200000e0000 */
[----:B------:R-:W-:Y:S01]  /*a980*/  UMOV UR9, 0x10000000 ;  /* 0x1000000000097882 */ /* 0x000fe20000000000 */
[----:B------:R-:W-:Y:S01]  /*a990*/  UMOV UR18, URZ ;  /* 0x0000003f00127c82 */ /* 0x000fe20008000000 */
[----:B------:R-:W-:Y:S01]  /*a9a0*/  UIADD3.X UR5, URZ, UR5, URZ, UP0, !UPT ;  /* 0x000000053f057290 */ /* 0x000fe200087fe43f */
[----:B------:R-:W-:Y:S01]  /*a9b0*/  IADD3 R2, R2, 0x1, RZ ;  /* 0x0000000102027810 */ /* 0x000fe20007ffe0ff */
[----:B------:R-:W-:Y:S01]  /*a9c0*/  UMOV UR19, URZ ;  /* 0x0000003f00137c82 */ /* 0x000fe20008000000 */
[----:B------:R-:W-:-:S03]  /*a9d0*/  IMAD.MOV.U32 R8, RZ, RZ, 0x1 ;  /* 0x00000001ff087424 */ /* 0x000fc600078e00ff */
[----:B------:R-:W-:-:S04]  /*a9e0*/  UIADD3 UR17, UR17, 0x6000, URZ ;  /* 0x0000600011117890 */ /* 0x000fc8000fffe03f */
[----:B------:R-:W-:-:S09]  /*a9f0*/  UIADD3 UR16, UR16, 0x1000, URZ ;  /* 0x0000100010107890 */ /* 0x000fd2000fffe03f */
[----:B------:R1:W-:Y:S02]  /*aa00*/  UTMALDG.4D [UR16], [UR4], desc[UR8] ;  /* 0x00000810040075b4 */ /* 0x0003e40008019000 */
[----:B-1----:R-:W-:Y:S01]  /*aa10*/  NOP ;  /* 0x0000000000007918 */ /* 0x002fe20000000000 */
.L_x_83:
[----:B------:R-:W-:Y:S05]  /*aa20*/  BSYNC B0 ;  /* 0x0000000000007941 */ /* 0x000fea0003800000 */
.L_x_82:
[----:B------:R-:W-:-:S13]  /*aa30*/  ISETP.GE.AND P0, PT, R3, 0x81, PT ;  /* 0x000000810300780c */ /* 0x000fda0003f06270 */
[----:B------:R-:W-:Y:S05]  /*aa40*/  @!P0 EXIT ;  /* 0x000000000000894d */ /* 0x000fea0003800000 */
[----:B------:R-:W-:Y:S01]  /*aa50*/  VIADD R3, R3, 0x7f ;  /* 0x0000007f03037836 */ /* 0x000fe20000000000 */
[----:B------:R-:W-:Y:S01]  /*aa60*/  LOP3.LUT P0, RZ, R0, 0x1f, RZ, 0xc0, !PT ;  /* 0x0000001f00ff7812 */ /* 0x000fe2000780c0ff */
[----:B------:R-:W-:Y:S03]  /*aa70*/  BSSY B0, `(.L_x_87) ;  /* 0x000005a000007945 */ /* 0x000fe60003800000 */
[----:B------:R-:W-:Y:S02]  /*aa80*/  SHF.R.S32.HI R0, RZ, 0x1f, R3 ;  /* 0x0000001fff007819 */ /* 0x000fe40000011403 */
[----:B------:R-:W-:Y:S02]  /*aa90*/  PLOP3.LUT P0, PT, P0, P2, PT, 0x2a, 0x0 ;  /* 0x000000000000781c */ /* 0x000fe40000704572 */
[----:B------:R-:W-:Y:S02]  /*aaa0*/  LEA.HI R0, R0, R3, RZ, 0x7 ;  /* 0x0000000300007211 */ /* 0x000fe400078f38ff */
[----:B------:R-:W-:-:S02]  /*aab0*/  MOV R3, UR6 ;  /* 0x0000000600037c02 */ /* 0x000fc40008000f00 */
[----:B------:R-:W-:Y:S02]  /*aac0*/  SHF.R.S32.HI R4, RZ, 0x7, R0 ;  /* 0x00000007ff047819 */ /* 0x000fe40000011400 */
[----:B------:R-:W-:Y:S01]  /*aad0*/  LOP3.LUT R0, R3, 0x2, RZ, 0xfc, !PT ;  /* 0x0000000203007812 */ /* 0x000fe200078efcff */
[----:B------:R-:W-:Y:S02]  /*aae0*/  IMAD.MOV.U32 R3, RZ, RZ, 0x1 ;  /* 0x00000001ff037424 */ /* 0x000fe400078e00ff */
[----:B------:R-:W-:-:S07]  /*aaf0*/  IMAD.SHL.U32 R4, R4, 0x2, RZ ;  /* 0x0000000204047824 */ /* 0x000fce00078e00ff */
.L_x_98:
[----:B------:R-:W-:Y:S04]  /*ab00*/  BSSY B1, `(.L_x_88) ;  /* 0x0000025000017945 */ /* 0x000fe80003800000 */
[----:B------:R-:W-:Y:S05]  /*ab10*/  @!P3 BRA `(.L_x_89) ;  /* 0x00000000008cb947 */ /* 0x000fea0003800000 */
[----:B------:R-:W1:Y:S01]  /*ab20*/  S2R R6, SR_CgaCtaId ;  /* 0x0000000000067919 */ /* 0x000e620000008800 */
[----:B------:R-:W-:-:S04]  /*ab30*/  MOV R5, 0x400 ;  /* 0x0000040000057802 */ /* 0x000fc80000000f00 */
[----:B-1----:R-:W-:Y:S02]  /*ab40*/  LEA R7, R6, R5, 0x18 ;  /* 0x0000000506077211 */ /* 0x002fe400078ec0ff */
[----:B------:R-:W-:Y:S02]  /*ab50*/  SHF.L.U32 R5, R3, 0x1f, RZ ;  /* 0x0000001f03057819 */ /* 0x000fe400000006ff */
[----:B------:R-:W-:-:S04]  /*ab60*/  LEA R6, R2, R7, 0x3 ;  /* 0x0000000702067211 */ /* 0x000fc800078e18ff */
[----:B------:R-:W1:Y:S02]  /*ab70*/  SYNCS.PHASECHK.TRANS64.TRYWAIT P4, [R6+URZ+0x6028], R5 ;  /* 0x00602805060075a7 */ /* 0x000e64000808017f */
[----:B-1----:R-:W-:Y:S05]  /*ab80*/  @!P4 BRA `(.L_x_90) ;  /* 0x000000080050c947 */ /* 0x002fea0003800000 */
.L_x_110:
[----:B-1----:R-:W-:-:S04]  /*ab90*/  @P2 IMAD.MOV.U32 R5, RZ, RZ, 0x1000 ;  /* 0x00001000ff052424 */ /* 0x002fc800078e00ff */
[----:B------:R1:W-:Y:S02]  /*aba0*/  @P2 SYNCS.ARRIVE.TRANS64 RZ, [R6+URZ+0x6000], R5 ;  /* 0x0060000506ff29a7 */ /* 0x0003e4000800003f */
[----:B-1----:R-:W-:-:S04]  /*abb0*/  PRMT R5, R0, 0x9910, RZ ;  /* 0x0000991000057816 */ /* 0x002fc800000000ff */
[----:B------:R-:W-:-:S13]  /*abc0*/  ISETP.NE.AND P4, PT, R5, 0x2, PT ;  /* 0x000000020500780c */ /* 0x000fda0003f85270 */
[----:B------:R-:W-:Y:S05]  /*abd0*/  @P4 BRA `(.L_x_91) ;  /* 0x0000000000044947 */ /* 0x000fea0003800000 */
[----:B------:R-:W-:Y:S01]  /*abe0*/  BPT.TRAP 0x1 ;  /* 0x000000040000795c */ /* 0x000fe20000300000 */
.L_x_91:
[----:B------:R-:W-:Y:S05]  /*abf0*/  @P0 BRA `(.L_x_92) ;  /* 0x0000000000040947 */ /* 0x000fea0003800000 */
[----:B------:R-:W-:Y:S01]  /*ac00*/  BPT.TRAP 0x1 ;  /* 0x000000040000795c */ /* 0x000fe20000300000 */
.L_x_92:
[----:B------:R-:W-:Y:S01]  /*ac10*/  IMAD R7, R2, 0x1000, R7 ;  /* 0x0000100002077824 */ /* 0x000fe200078e0207 */
[----:B------:R-:W-:Y:S01]  /*ac20*/  R2UR UR17, R6 ;  /* 0x00000000061172ca */ /* 0x000fe200000e0000 */
[----:B------:R-:W-:Y:S01]  /*ac30*/  ULDC.64 UR4, c[0x0][0x198] ;  /* 0x0000660000047ab9 */ /* 0x000fe20000000a00 */
[----:B------:R-:W-:Y:S01]  /*ac40*/  R2UR UR19, R8 ;  /* 0x00000000081372ca */ /* 0x000fe200000e0000 */
[----:B------:R-:W-:Y:S01]  /*ac50*/  UIADD3 UR4, UP0, UR4, 0x1f0, URZ ;  /* 0x000001f004047890 */ /* 0x000fe2000ff1e03f */
[----:B------:R-:W-:Y:S01]  /*ac60*/  R2UR UR16, R7 ;  /* 0x00000000071072ca */ /* 0x000fe200000e0000 */
[----:B------:R-:W-:Y:S01]  /*ac70*/  UMOV UR8, 0x0 ;  /* 0x0000000000087882 */ /* 0x000fe20000000000 */
[----:B------:R-:W-:Y:S01]  /*ac80*/  UMOV UR9, 0x10000000 ;  /* 0x1000000000097882 */ /* 0x000fe20000000000 */
[----:B------:R-:W-:Y:S01]  /*ac90*/  UIADD3.X UR5, URZ, UR5, URZ, UP0, !UPT ;  /* 0x000000053f057290 */ /* 0x000fe200087fe43f */
[----:B------:R-:W-:Y:S01]  /*aca0*/  IADD3 R5, R2, 0x1, RZ ;  /* 0x0000000102057810 */ /* 0x000fe20007ffe0ff */
[----:B------:R-:W-:-:S03]  /*acb0*/  UMOV UR18, URZ ;  /* 0x0000003f00127c82 */ /* 0x000fc60008000000 */
[----:B------:R-:W-:Y:S01]  /*acc0*/  ISETP.NE.AND P4, PT, R5, 0x5, PT ;  /* 0x000000050500780c */ /* 0x000fe20003f85270 */
[----:B------:R-:W-:Y:S02]  /*acd0*/  UIADD3 UR17, UR17, 0x6000, URZ ;  /* 0x0000600011117890 */ /* 0x000fe4000fffe03f */
[----:B------:R-:W-:Y:S01]  /*ace0*/  USHF.L.U32 UR19, UR19, 0x7, URZ ;  /* 0x0000000713137899 */ /* 0x000fe2000800063f */
[----:B------:R-:W-:Y:S01]  /*acf0*/  SEL R2, RZ, 0x1, P4 ;  /* 0x00000001ff027807 */ /* 0x000fe20002000000 */
[----:B------:R-:W-:-:S03]  /*ad00*/  UIADD3 UR16, UR16, 0x1000, URZ ;  /* 0x0000100010107890 */ /* 0x000fc6000fffe03f */
[----:B------:R-:W-:Y:S02]  /*ad10*/  LOP3.LUT R3, R3, R2, RZ, 0x3c, !PT ;  /* 0x0000000203037212 */ /* 0x000fe400078e3cff */
[----:B------:R-:W-:-:S04]  /*ad20*/  SEL R2, R5, RZ, P4 ;  /* 0x000000ff05027207 */ /* 0x000fc80002000000 */
[----:B------:R1:W-:Y:S02]  /*ad30*/  UTMALDG.4D [UR16], [UR4], desc[UR8] ;  /* 0x00000810040075b4 */ /* 0x0003e40008019000 */
[----:B-1----:R-:W-:Y:S01]  /*ad40*/  NOP ;  /* 0x0000000000007918 */ /* 0x002fe20000000000 */
.L_x_89:
[----:B------:R-:W-:Y:S05]  /*ad50*/  BSYNC B1 ;  /* 0x0000000000017941 */ /* 0x000fea0003800000 */
.L_x_88:
[----:B------:R-:W-:Y:S01]  /*ad60*/  ISETP.LT.OR P4, PT, R4, 0x4, !P3 ;  /* 0x000000040400780c */ /* 0x000fe20005f81670 */
[----:B------:R-:W-:-:S12]  /*ad70*/  BSSY B1, `(.L_x_93) ;  /* 0x0000026000017945 */ /* 0x000fd80003800000 */
[----:B------:R-:W-:Y:S05]  /*ad80*/  @P4 BRA `(.L_x_94) ;  /* 0x0000000000904947 */ /* 0x000fea0003800000 */
[----:B------:R-:W1:Y:S01]  /*ad90*/  S2R R6, SR_CgaCtaId ;  /* 0x0000000000067919 */ /* 0x000e620000008800 */
[----:B------:R-:W-:Y:S02]  /*ada0*/  MOV R5, 0x400 ;  /* 0x0000040000057802 */ /* 0x000fe40000000f00 */
[----:B------:R-:W-:Y:S02]  /*adb0*/  SHF.L.U32 R7, R3, 0x1f, RZ ;  /* 0x0000001f03077819 */ /* 0x000fe400000006ff */
[----:B-1----:R-:W-:-:S05]  /*adc0*/  LEA R5, R6, R5, 0x18 ;  /* 0x0000000506057211 */ /* 0x002fca00078ec0ff */
[----:B------:R-:W-:-:S04]  /*add0*/  IMAD R6, R2, 0x8, R5 ;  /* 0x0000000802067824 */ /* 0x000fc800078e0205 */
[----:B------:R-:W1:Y:S02]  /*ade0*/  SYNCS.PHASECHK.TRANS64.TRYWAIT P4, [R6+URZ+0x6028], R7 ;  /* 0x00602807060075a7 */ /* 0x000e64000808017f */
[----:B-1----:R-:W-:Y:S05]  /*adf0*/  @!P4 BRA `(.L_x_95) ;  /* 0x0000000400c8c947 */ /* 0x002fea0003800000 */
.L_x_111:
[----:B-1----:R-:W-:-:S04]  /*ae00*/  @P1 IMAD.MOV.U32 R7, RZ, RZ, 0x1000 ;  /* 0x00001000ff071424 */ /* 0x002fc800078e00ff */
[----:B------:R1:W-:Y:S02]  /*ae10*/  @P1 SYNCS.ARRIVE.TRANS64 RZ, [R6+URZ+0x6000], R7 ;  /* 0x0060000706ff19a7 */ /* 0x0003e4000800003f */
[----:B-1----:R-:W-:-:S04]  /*ae20*/  PRMT R7, R0, 0x9910, RZ ;  /* 0x0000991000077816 */ /* 0x002fc800000000ff */
[----:B------:R-:W-:-:S13]  /*ae30*/  ISETP.NE.AND P4, PT, R7, 0x2, PT ;  /* 0x000000020700780c */ /* 0x000fda0003f85270 */
[----:B------:R-:W-:Y:S05]  /*ae40*/  @P4 BRA `(.L_x_96) ;  /* 0x0000000000044947 */ /* 0x000fea0003800000 */
[----:B------:R-:W-:Y:S01]  /*ae50*/  BPT.TRAP 0x1 ;  /* 0x000000040000795c */ /* 0x000fe20000300000 */
.L_x_96:
[----:B------:R-:W-:Y:S05]  /*ae60*/  @P0 BRA `(.L_x_97) ;  /* 0x0000000000040947 */ /* 0x000fea0003800000 */
[----:B------:R-:W-:Y:S01]  /*ae70*/  BPT.TRAP 0x1 ;  /* 0x000000040000795c */ /* 0x000fe20000300000 */
.L_x_97:
[----:B------:R-:W-:Y:S01]  /*ae80*/  LEA R5, R2, R5, 0xc ;  /* 0x0000000502057211 */ /* 0x000fe200078e60ff */
[----:B------:R-:W-:Y:S01]  /*ae90*/  ULDC.64 UR4, c[0x0][0x198] ;  /* 0x0000660000047ab9 */ /* 0x000fe20000000a00 */
[----:B------:R-:W-:Y:S01]  /*aea0*/  R2UR UR17, R6 ;  /* 0x00000000061172ca */ /* 0x000fe200000e0000 */
[----:B------:R-:W-:Y:S01]  /*aeb0*/  UIADD3 UR4, UP0, UR4, 0x2f0, URZ ;  /* 0x000002f004047890 */ /* 0x000fe2000ff1e03f */
[----:B------:R-:W-:Y:S01]  /*aec0*/  R2UR UR16, R5 ;  /* 0x00000000051072ca */ /* 0x000fe200000e0000 */
[----:B------:R-:W-:Y:S01]  /*aed0*/  UMOV UR8, 0x0 ;  /* 0x0000000000087882 */ /* 0x000fe20000000000 */
[----:B------:R-:W-:Y:S01]  /*aee0*/  R2UR UR19, R8 ;  /* 0x00000000081372ca */ /* 0x000fe200000e0000 */
[----:B------:R-:W-:Y:S01]  /*aef0*/  UIADD3.X UR5, URZ, UR5, URZ, UP0, !UPT ;  /* 0x000000053f057290 */ /* 0x000fe200087fe43f */
[----:B------:R-:W-:Y:S01]  /*af00*/  VIADD R2, R2, 0x1 ;  /* 0x0000000102027836 */ /* 0x000fe20000000000 */
[----:B------:R-:W-:Y:S01]  /*af10*/  UMOV UR9, 0x10000000 ;  /* 0x1000000000097882 */ /* 0x000fe20000000000 */
[----:B------:R-:W-:Y:S01]  /*af20*/  UMOV UR18, URZ ;  /* 0x0000003f00127c82 */ /* 0x000fe20008000000 */
[----:B------:R-:W-:-:S02]  /*af30*/  VIADD R8, R8, 0x1 ;  /* 0x0000000108087836 */ /* 0x000fc40000000000 */
[C---:B------:R-:W-:Y:S02]  /*af40*/  ISETP.NE.AND P4, PT, R2.reuse, 0x5, PT ;  /* 0x000000050200780c */ /* 0x040fe40003f85270 */
[----:B------:R-:W-:Y:S02]  /*af50*/  UIADD3 UR17, UR17, 0x6000, URZ ;  /* 0x0000600011117890 */ /* 0x000fe4000fffe03f */
[----:B------:R-:W-:Y:S01]  /*af60*/  UIADD3 UR16, UR16, 0x1000, URZ ;  /* 0x0000100010107890 */ /* 0x000fe2000fffe03f */
[----:B------:R-:W-:Y:S01]  /*af70*/  SEL R6, RZ, 0x1, P4 ;  /* 0x00000001ff067807 */ /* 0x000fe20002000000 */
[----:B------:R-:W-:Y:S01]  /*af80*/  USHF.L.U32 UR19, UR19, 0x7, URZ ;  /* 0x0000000713137899 */ /* 0x000fe2000800063f */
[----:B------:R-:W-:Y:S02]  /*af90*/  SEL R2, R2, RZ, P4 ;  /* 0x000000ff02027207 */ /* 0x000fe40002000000 */
[----:B------:R-:W-:-:S06]  /*afa0*/  LOP3.LUT R3, R3, R6, RZ, 0x3c, !PT ;  /* 0x0000000603037212 */ /* 0x000fcc00078e3cff */
[----:B------:R1:W-:Y:S02]  /*afb0*/  UTMALDG.4D [UR16], [UR4], desc[UR8] ;  /* 0x00000810040075b4 */ /* 0x0003e40008019000 */
[----:B-1----:R-:W-:Y:S01]  /*afc0*/  NOP ;  /* 0x0000000000007918 */ /* 0x002fe20000000000 */
.L_x_94:
[----:B------:R-:W-:Y:S05]  /*afd0*/  BSYNC B1 ;  /* 0x0000000000017941 */ /* 0x000fea0003800000 */
.L_x_93:
[C---:B------:R-:W-:Y:S02]  /*afe0*/  ISETP.GT.AND P4, PT, R4.reuse, 0x4, PT ;  /* 0x000000040400780c */ /* 0x040fe40003f84270 */
[----:B------:R-:W-:-:S11]  /*aff0*/  IADD3 R4, R4, -0x2, RZ ;  /* 0xfffffffe04047810 */ /* 0x000fd60007ffe0ff */
[----:B------:R-:W-:Y:S05]  /*b000*/  @P4 BRA `(.L_x_98) ;  /* 0xfffffff800bc4947 */ /* 0x000fea000383ffff */
[----:B------:R-:W-:Y:S05]  /*b010*/  BSYNC B0 ;  /* 0x0000000000007941 */ /* 0x000fea0003800000 */
.L_x_87:
[----:B------:R-:W-:Y:S05]  /*b020*/  EXIT ;  /* 0x000000000000794d */ /* 0x000fea0003800000 */
.L_x_15:
[----:B--2---:R-:W-:-:S04]  /*b030*/  IMAD.U32 R5, RZ, RZ, UR6 ;  /* 0x00000006ff057e24 */ /* 0x004fc8000f8e00ff */
[----:B------:R2:W3:Y:S03]  /*b040*/  SYNCS.PHASECHK.TRANS64.TRYWAIT P1, [R5+URZ+0x6050], R2 ;  /* 0x00605002050075a7 */ /* 0x0004e6000802017f */
[----:B---3--:R-:W-:Y:S05]  /*b050*/  @!P1 NANOSLEEP.SYNCS 0x989680 ;  /* 0x009896800000995d */ /* 0x008fea0003900000 */
[----:B------:R-:W3:Y:S02]  /*b060*/  @!P1 SYNCS.PHASECHK.TRANS64 P1, [R5+URZ+0x6050], R2 ;  /* 0x00605002050095a7 */ /* 0x000ee4000802007f */
[----:B---3--:R-:W-:Y:S05]  /*b070*/  @!P1 BRA `(.L_x_15) ;  /* 0xfffffffc00ec9947 */ /* 0x008fea000383ffff */
[----:B------:R-:W-:Y:S05]  /*b080*/  BRA `(.L_x_99) ;  /* 0xffffff5c00407947 */ /* 0x000fea000383ffff */
.L_x_17:
[----:B---3--:R-:W-:-:S04]  /*b090*/  IMAD.U32 R0, RZ, RZ, UR37 ;  /* 0x00000025ff007e24 */ /* 0x008fc8000f8e00ff */
[----:B------:R3:W4:Y:S03]  /*b0a0*/  SYNCS.PHASECHK.TRANS64.TRYWAIT P1, [R0+URZ+0x6000], R7 ;  /* 0x00600007000075a7 */ /* 0x000726000802017f */
[----:B----4-:R-:W-:Y:S05]  /*b0b0*/  @!P1 NANOSLEEP.SYNCS 0x989680 ;  /* 0x009896800000995d */ /* 0x010fea0003900000 */
[----:B------:R-:W4:Y:S02]  /*b0c0*/  @!P1 SYNCS.PHASECHK.TRANS64 P1, [R0+URZ+0x6000], R7 ;  /* 0x00600007000095a7 */ /* 0x000f24000802007f */
[----:B----4-:R-:W-:Y:S05]  /*b0d0*/  @!P1 BRA `(.L_x_17) ;  /* 0xfffffffc00ec9947 */ /* 0x010fea000383ffff */
[----:B------:R-:W-:Y:S05]  /*b0e0*/  BRA `(.L_x_100) ;  /* 0xffffff5c00487947 */ /* 0x000fea000383ffff */
.L_x_18:
[----:B--2---:R-:W-:-:S04]  /*b0f0*/  MOV R5, UR16 ;  /* 0x0000001000057c02 */ /* 0x004fc80008000f00 */
[----:B------:R2:W3:Y:S03]  /*b100*/  SYNCS.PHASECHK.TRANS64.TRYWAIT P1, [R5+URZ+-0x8], R0 ;  /* 0xfffff800050075a7 */ /* 0x0004e6000802017f */
[----:B---3--:R-:W-:Y:S05]  /*b110*/  @!P1 NANOSLEEP.SYNCS 0x989680 ;  /* 0x009896800000995d */ /* 0x008fea0003900000 */
[----:B------:R-:W3:Y:S02]  /*b120*/  @!P1 SYNCS.PHASECHK.TRANS64 P1, [R5+URZ+-0x8], R0 ;  /* 0xfffff800050095a7 */ /* 0x000ee4000802007f */
[----:B---3--:R-:W-:Y:S05]  /*b130*/  @!P1 BRA `(.L_x_18) ;  /* 0xfffffffc00ec9947 */ /* 0x008fea000383ffff */
[----:B------:R-:W-:Y:S05]  /*b140*/  BRA `(.L_x_101) ;  /* 0xffffff5c00447947 */ /* 0x000fea000383ffff */
.L_x_20:
[----:B-1----:R-:W-:-:S04]  /*b150*/  IMAD.U32 R8, RZ, RZ, UR37 ;  /* 0x00000025ff087e24 */ /* 0x002fc8000f8e00ff */
[----:B------:R1:W2:Y:S03]  /*b160*/  SYNCS.PHASECHK.TRANS64.TRYWAIT P1, [R8+URZ+0x6008], R7 ;  /* 0x00600807080075a7 */ /* 0x0002a6000802017f */
[----:B--2---:R-:W-:Y:S05]  /*b170*/  @!P1 NANOSLEEP.SYNCS 0x989680 ;  /* 0x009896800000995d */ /* 0x004fea0003900000 */
[----:B------:R-:W2:Y:S02]  /*b180*/  @!P1 SYNCS.PHASECHK.TRANS64 P1, [R8+URZ+0x6008], R7 ;  /* 0x00600807080095a7 */ /* 0x000ea4000802007f */
[----:B--2---:R-:W-:Y:S05]  /*b190*/  @!P1 BRA `(.L_x_20) ;  /* 0xfffffffc00ec9947 */ /* 0x004fea000383ffff */
[----:B------:R-:W-:Y:S05]  /*b1a0*/  BRA `(.L_x_102) ;  /* 0xffffff8400507947 */ /* 0x000fea000383ffff */
.L_x_25:
[----:B-1----:R-:W-:-:S04]  /*b1b0*/  MOV R5, UR6 ;  /* 0x0000000600057c02 */ /* 0x002fc80008000f00 */
[----:B------:R1:W2:Y:S03]  /*b1c0*/  SYNCS.PHASECHK.TRANS64.TRYWAIT P2, [R5+URZ+0x6000], R4 ;  /* 0x00600004050075a7 */ /* 0x0002a6000804017f */
[----:B--2---:R-:W-:Y:S05]  /*b1d0*/  @!P2 NANOSLEEP.SYNCS 0x989680 ;  /* 0x009896800000a95d */ /* 0x004fea0003900000 */
[----:B------:R-:W2:Y:S02]  /*b1e0*/  @!P2 SYNCS.PHASECHK.TRANS64 P2, [R5+URZ+0x6000], R4 ;  /* 0x006000040500a5a7 */ /* 0x000ea4000804007f */
[----:B--2---:R-:W-:Y:S05]  /*b1f0*/  @!P2 BRA `(.L_x_25) ;  /* 0xfffffffc00eca947 */ /* 0x004fea000383ffff */
[----:B------:R-:W-:Y:S05]  /*b200*/  BRA `(.L_x_103) ;  /* 0xffffff8800687947 */ /* 0x000fea000383ffff */
.L_x_29:
[----:B-1----:R-:W-:-:S04]  /*b210*/  IMAD.U32 R8, RZ, RZ, UR6 ;  /* 0x00000006ff087e24 */ /* 0x002fc8000f8e00ff */
[----:B------:R1:W2:Y:S03]  /*b220*/  SYNCS.PHASECHK.TRANS64.TRYWAIT P2, [R8+URZ+0x6000], R11 ;  /* 0x0060000b080075a7 */ /* 0x0002a6000804017f */
[----:B--2---:R-:W-:Y:S05]  /*b230*/  @!P2 NANOSLEEP.SYNCS 0x989680 ;  /* 0x009896800000a95d */ /* 0x004fea0003900000 */
[----:B------:R-:W2:Y:S02]  /*b240*/  @!P2 SYNCS.PHASECHK.TRANS64 P2, [R8+URZ+0x6000], R11 ;  /* 0x0060000b0800a5a7 */ /* 0x000ea4000804007f */
[----:B--2---:R-:W-:Y:S05]  /*b250*/  @!P2 BRA `(.L_x_29) ;  /* 0xfffffffc00eca947 */ /* 0x004fea000383ffff */
[----:B------:R-:W-:Y:S05]  /*b260*/  BRA `(.L_x_28) ;  /* 0xffffffa800a47947 */ /* 0x000fea000383ffff */
.L_x_37:
[----:B-1----:R-:W-:-:S04]  /*b270*/  MOV R5, UR6 ;  /* 0x0000000600057c02 */ /* 0x002fc80008000f00 */
[----:B------:R1:W2:Y:S03]  /*b280*/  SYNCS.PHASECHK.TRANS64.TRYWAIT P2, [R5+URZ+0x6000], R4 ;  /* 0x00600004050075a7 */ /* 0x0002a6000804017f */
[----:B--2---:R-:W-:Y:S05]  /*b290*/  @!P2 NANOSLEEP.SYNCS 0x989680 ;  /* 0x009896800000a95d */ /* 0x004fea0003900000 */
[----:B------:R-:W2:Y:S02]  /*b2a0*/  @!P2 SYNCS.PHASECHK.TRANS64 P2, [R5+URZ+0x6000], R4 ;  /* 0x006000040500a5a7 */ /* 0x000ea4000804007f */
[----:B--2---:R-:W-:Y:S05]  /*b2b0*/  @!P2 BRA `(.L_x_37) ;  /* 0xfffffffc00eca947 */ /* 0x004fea000383ffff */
[----:B------:R-:W-:Y:S05]  /*b2c0*/  BRA `(.L_x_104) ;  /* 0xffffffac00fc7947 */ /* 0x000fea000383ffff */
.L_x_41:
[----:B-1----:R-:W-:-:S04]  /*b2d0*/  IMAD.U32 R8, RZ, RZ, UR6 ;  /* 0x00000006ff087e24 */ /* 0x002fc8000f8e00ff */
[----:B------:R1:W2:Y:S03]  /*b2e0*/  SYNCS.PHASECHK.TRANS64.TRYWAIT P2, [R8+URZ+0x6000], R77 ;  /* 0x0060004d080075a7 */ /* 0x0002a6000804017f */
[----:B--2---:R-:W-:Y:S05]  /*b2f0*/  @!P2 NANOSLEEP.SYNCS 0x989680 ;  /* 0x009896800000a95d */ /* 0x004fea0003900000 */
[----:B------:R-:W2:Y:S02]  /*b300*/  @!P2 SYNCS.PHASECHK.TRANS64 P2, [R8+URZ+0x6000], R77 ;  /* 0x0060004d0800a5a7 */ /* 0x000ea4000804007f */
[----:B--2---:R-:W-:Y:S05]  /*b310*/  @!P2 BRA `(.L_x_41) ;  /* 0xfffffffc00eca947 */ /* 0x004fea000383ffff */
[----:B------:R-:W-:Y:S05]  /*b320*/  BRA `(.L_x_40) ;  /* 0xffffffd800647947 */ /* 0x000fea000383ffff */
.L_x_57:
[----:B-1----:R-:W-:-:S04]  /*b330*/  MOV R3, UR16 ;  /* 0x0000001000037c02 */ /* 0x002fc80008000f00 */
[----:B------:R1:W2:Y:S03]  /*b340*/  SYNCS.PHASECHK.TRANS64.TRYWAIT P0, [R3+URZ+0x8], R0 ;  /* 0x00000800030075a7 */ /* 0x0002a6000800017f */
[----:B--2---:R-:W-:Y:S05]  /*b350*/  @!P0 NANOSLEEP.SYNCS 0x989680 ;  /* 0x009896800000895d */ /* 0x004fea0003900000 */
[----:B------:R-:W2:Y:S02]  /*b360*/  @!P0 SYNCS.PHASECHK.TRANS64 P0, [R3+URZ+0x8], R0 ;  /* 0x00000800030085a7 */ /* 0x000ea4000800007f */
[----:B--2---:R-:W-:Y:S05]  /*b370*/  @!P0 BRA `(.L_x_57) ;  /* 0xfffffffc00ec8947 */ /* 0x004fea000383ffff */
[----:B------:R-:W-:Y:S05]  /*b380*/  BRA `(.L_x_105) ;  /* 0xffffffe000d07947 */ /* 0x000fea000383ffff */
.L_x_69:
[----:B--2---:R2:W4:Y:S02]  /*b390*/  SYNCS.PHASECHK.TRANS64.TRYWAIT P0, [R4+URZ+0x6060], R3 ;  /* 0x00606003040075a7 */ /* 0x004524000800017f */
[----:B----4-:R-:W-:Y:S05]  /*b3a0*/  @!P0 NANOSLEEP.SYNCS 0x989680 ;  /* 0x009896800000895d */ /* 0x010fea0003900000 */
[----:B------:R-:W4:Y:S02]  /*b3b0*/  @!P0 SYNCS.PHASECHK.TRANS64 P0, [R4+URZ+0x6060], R3 ;  /* 0x00606003040085a7 */ /* 0x000f24000800007f */
[----:B----4-:R-:W-:Y:S05]  /*b3c0*/  @!P0 BRA `(.L_x_69) ;  /* 0xfffffffc00f08947 */ /* 0x010fea000383ffff */
[----:B------:R-:W-:Y:S05]  /*b3d0*/  BRA `(.L_x_106) ;  /* 0xffffffec005c7947 */ /* 0x000fea000383ffff */
.L_x_74:
[----:B-1----:R1:W2:Y:S02]  /*b3e0*/  SYNCS.PHASECHK.TRANS64.TRYWAIT P0, [R5+URZ+0x6028], R2 ;  /* 0x00602802050075a7 */ /* 0x0022a4000800017f */
[----:B--2---:R-:W-:Y:S05]  /*b3f0*/  @!P0 NANOSLEEP.SYNCS 0x989680 ;  /* 0x009896800000895d */ /* 0x004fea0003900000 */
[----:B------:R-:W2:Y:S02]  /*b400*/  @!P0 SYNCS.PHASECHK.TRANS64 P0, [R5+URZ+0x6028], R2 ;  /* 0x00602802050085a7 */ /* 0x000ea4000800007f */
[----:B--2---:R-:W-:Y:S05]  /*b410*/  @!P0 BRA `(.L_x_74) ;  /* 0xfffffffc00f08947 */ /* 0x004fea000383ffff */
[----:B------:R-:W-:Y:S05]  /*b420*/  BRA `(.L_x_107) ;  /* 0xffffffec00e07947 */ /* 0x000fea000383ffff */
.L_x_79:
[----:B-1----:R1:W2:Y:S02]  /*b430*/  SYNCS.PHASECHK.TRANS64.TRYWAIT P0, [R5+URZ+0x6060], R6 ;  /* 0x00606006050075a7 */ /* 0x0022a4000800017f */
[----:B--2---:R-:W-:Y:S05]  /*b440*/  @!P0 NANOSLEEP.SYNCS 0x989680 ;  /* 0x009896800000895d */ /* 0x004fea0003900000 */
[----:B------:R-:W2:Y:S02]  /*b450*/  @!P0 SYNCS.PHASECHK.TRANS64 P0, [R5+URZ+0x6060], R6 ;  /* 0x00606006050085a7 */ /* 0x000ea4000800007f */
[----:B--2---:R-:W-:Y:S05]  /*b460*/  @!P0 BRA `(.L_x_79) ;  /* 0xfffffffc00f08947 */ /* 0x004fea000383ffff */
[----:B------:R-:W-:Y:S05]  /*b470*/  BRA `(.L_x_108) ;  /* 0xfffffff0005c7947 */ /* 0x000fea000383ffff */
.L_x_84:
[----:B-1----:R1:W2:Y:S02]  /*b480*/  SYNCS.PHASECHK.TRANS64.TRYWAIT P0, [R4+URZ+0x6028], R7 ;  /* 0x00602807040075a7 */ /* 0x0022a4000800017f */
[----:B--2---:R-:W-:Y:S05]  /*b490*/  @!P0 NANOSLEEP.SYNCS 0x989680 ;  /* 0x009896800000895d */ /* 0x004fea0003900000 */
[----:B------:R-:W2:Y:S02]  /*b4a0*/  @!P0 SYNCS.PHASECHK.TRANS64 P0, [R4+URZ+0x6028], R7 ;  /* 0x00602807040085a7 */ /* 0x000ea4000800007f */
[----:B--2---:R-:W-:Y:S05]  /*b4b0*/  @!P0 BRA `(.L_x_84) ;  /* 0xfffffffc00f08947 */ /* 0x004fea000383ffff */
[----:B------:R-:W-:Y:S05]  /*b4c0*/  BRA `(.L_x_109) ;  /* 0xfffffff000e47947 */ /* 0x000fea000383ffff */
.L_x_90:
[----:B-1----:R1:W2:Y:S02]  /*b4d0*/  SYNCS.PHASECHK.TRANS64.TRYWAIT P4, [R6+URZ+0x6028], R5 ;  /* 0x00602805060075a7 */ /* 0x0022a4000808017f */
[----:B--2---:R-:W-:Y:S05]  /*b4e0*/  @!P4 NANOSLEEP.SYNCS 0x989680 ;  /* 0x009896800000c95d */ /* 0x004fea0003900000 */
[----:B------:R-:W2:Y:S02]  /*b4f0*/  @!P4 SYNCS.PHASECHK.TRANS64 P4, [R6+URZ+0x6028], R5 ;  /* 0x006028050600c5a7 */ /* 0x000ea4000808007f */
[----:B--2---:R-:W-:Y:S05]  /*b500*/  @!P4 BRA `(.L_x_90) ;  /* 0xfffffffc00f0c947 */ /* 0x004fea000383ffff */
[----:B------:R-:W-:Y:S05]  /*b510*/  BRA `(.L_x_110) ;  /* 0xfffffff4009c7947 */ /* 0x000fea000383ffff */
.L_x_95:
[----:B-1----:R1:W2:Y:S02]  /*b520*/  SYNCS.PHASECHK.TRANS64.TRYWAIT P4, [R6+URZ+0x6028], R7 ;  /* 0x00602807060075a7 */ /* 0x0022a4000808017f */
[----:B--2---:R-:W-:Y:S05]  /*b530*/  @!P4 NANOSLEEP.SYNCS 0x989680 ;  /* 0x009896800000c95d */ /* 0x004fea0003900000 */
[----:B------:R-:W2:Y:S02]  /*b540*/  @!P4 SYNCS.PHASECHK.TRANS64 P4, [R6+URZ+0x6028], R7 ;  /* 0x006028070600c5a7 */ /* 0x000ea4000808007f */
[----:B--2---:R-:W-:Y:S05]  /*b550*/  @!P4 BRA `(.L_x_95) ;  /* 0xfffffffc00f0c947 */ /* 0x004fea000383ffff */
[----:B------:R-:W-:Y:S05]  /*b560*/  BRA `(.L_x_111) ;  /* 0xfffffff800247947 */ /* 0x000fea000383ffff */
        .weak           $__internal_0_$__cuda_sm20_rcp_rn_f32_slowpath
        .type           $__internal_0_$__cuda_sm20_rcp_rn_f32_slowpath,@function
        .size           $__internal_0_$__cuda_sm20_rcp_rn_f32_slowpath,(.L_x_117 - $__internal_0_$__cuda_sm20_rcp_rn_f32_slowpath)
$__internal_0_$__cuda_sm20_rcp_rn_f32_slowpath:
[----:B------:R-:W-:Y:S01]  /*b570*/  IMAD.SHL.U32 R0, R2, 0x2, RZ ;  /* 0x0000000202007824 */ /* 0x000fe200078e00ff */
[----:B------:R-:W-:Y:S04]  /*b580*/  BSSY B2, `(.L_x_112) ;  /* 0x0000030000027945 */ /* 0x000fe80003800000 */
[----:B------:R-:W-:-:S04]  /*b590*/  SHF.R.U32.HI R18, RZ, 0x18, R0 ;  /* 0x00000018ff127819 */ /* 0x000fc80000011600 */
[----:B------:R-:W-:-:S13]  /*b5a0*/  ISETP.NE.U32.AND P0, PT, R18, RZ, PT ;  /* 0x000000ff1200720c */ /* 0x000fda0003f05070 */
[----:B------:R-:W-:Y:S05]  /*b5b0*/  @P0 BRA `(.L_x_113) ;  /* 0x0000000000280947 */ /* 0x000fea0003800000 */
[----:B------:R-:W-:-:S04]  /*b5c0*/  SHF.L.U32 R0, R2, 0x1, RZ ;  /* 0x0000000102007819 */ /* 0x000fc800000006ff */
[----:B------:R-:W-:-:S13]  /*b5d0*/  ISETP.NE.AND P0, PT, R0, RZ, PT ;  /* 0x000000ff0000720c */ /* 0x000fda0003f05270 */
[----:B------:R-:W-:Y:S01]  /*b5e0*/  @P0 FFMA R10, R2, 1.84467440737095516160e+19, RZ ;  /* 0x5f800000020a0823 */ /* 0x000fe200000000ff */
[----:B------:R-:W-:Y:S08]  /*b5f0*/  @!P0 MUFU.RCP R3, R2 ;  /* 0x0000000200038308 */ /* 0x000ff00000001000 */
[----:B------:R-:W1:Y:S02]  /*b600*/  @P0 MUFU.RCP R13, R10 ;  /* 0x0000000a000d0308 */ /* 0x000e640000001000 */
[----:B-1----:R-:W-:-:S04]  /*b610*/  @P0 FFMA R0, R10, R13, -1 ;  /* 0xbf8000000a000423 */ /* 0x002fc8000000000d */
[----:B------:R-:W-:-:S04]  /*b620*/  @P0 FADD.FTZ R0, -R0, -RZ ;  /* 0x800000ff00000221 */ /* 0x000fc80000010100 */
[----:B------:R-:W-:-:S04]  /*b630*/  @P0 FFMA R0, R13, R0, R13 ;  /* 0x000000000d000223 */ /* 0x000fc8000000000d */
[----:B------:R-:W-:Y:S01]  /*b640*/  @P0 FFMA R3, R0, 1.84467440737095516160e+19, RZ ;  /* 0x5f80000000030823 */ /* 0x000fe200000000ff */
[----:B------:R-:W-:Y:S06]  /*b650*/  BRA `(.L_x_114) ;  /* 0x0000000000887947 */ /* 0x000fec0003800000 */
.L_x_113:
[----:B------:R-:W-:-:S05]  /*b660*/  VIADD R19, R18, 0xffffff03 ;  /* 0xffffff0312137836 */ /* 0x000fca0000000000 */
[----:B------:R-:W-:-:S13]  /*b670*/  ISETP.GT.U32.AND P0, PT, R19, 0x1, PT ;  /* 0x000000011300780c */ /* 0x000fda0003f04070 */
[----:B------:R-:W-:Y:S05]  /*b680*/  @P0 BRA `(.L_x_115) ;  /* 0x0000000000780947 */ /* 0x000fea0003800000 */
[----:B------:R-:W-:Y:S02]  /*b690*/  LOP3.LUT R0, R2, 0x7fffff, RZ, 0xc0, !PT ;  /* 0x007fffff02007812 */ /* 0x000fe400078ec0ff */
[----:B------:R-:W-:Y:S02]  /*b6a0*/  MOV R14, 0x3 ;  /* 0x00000003000e7802 */ /* 0x000fe40000000f00 */
[----:B------:R-:W-:Y:S02]  /*b6b0*/  LOP3.LUT R0, R0, 0x3f800000, RZ, 0xfc, !PT ;  /* 0x3f80000000007812 */ /* 0x000fe400078efcff */
[----:B------:R-:W-:Y:S02]  /*b6c0*/  SHF.L.U32 R14, R14, R19, RZ ;  /* 0x000000130e0e7219 */ /* 0x000fe400000006ff */
[----:B------:R-:W1:Y:S02]  /*b6d0*/  MUFU.RCP R3, R0 ;  /* 0x0000000000037308 */ /* 0x000e640000001000 */
[----:B-1----:R-:W-:-:S04]  /*b6e0*/  FFMA R10, R0, R3, -1 ;  /* 0xbf800000000a7423 */ /* 0x002fc80000000003 */
[----:B------:R-:W-:-:S04]  /*b6f0*/  FADD.FTZ R10, -R10, -RZ ;  /* 0x800000ff0a0a7221 */ /* 0x000fc80000010100 */
[CCC-:B------:R-:W-:Y:S01]  /*b700*/  FFMA.RM R12, R3.reuse, R10.reuse, R3.reuse ;  /* 0x0000000a030c7223 */ /* 0x1c0fe20000004003 */
[----:B------:R-:W-:-:S04]  /*b710*/  FFMA.RP R13, R3, R10, R3 ;  /* 0x0000000a030d7223 */ /* 0x000fc80000008003 */
[C---:B------:R-:W-:Y:S02]  /*b720*/  LOP3.LUT R3, R12.reuse, 0x7fffff, RZ, 0xc0, !PT ;  /* 0x007fffff0c037812 */ /* 0x040fe400078ec0ff */
[----:B------:R-:W-:Y:S02]  /*b730*/  FSETP.NEU.FTZ.AND P0, PT, R12, R13, PT ;  /* 0x0000000d0c00720b */ /* 0x000fe40003f1d000 */
[----:B------:R-:W-:Y:S02]  /*b740*/  LOP3.LUT R3, R3, 0x800000, RZ, 0xfc, !PT ;  /* 0x0080000003037812 */ /* 0x000fe400078efcff */
[----:B------:R-:W-:Y:S02]  /*b750*/  SEL R10, RZ, 0xffffffff, !P0 ;  /* 0xffffffffff0a7807 */ /* 0x000fe40004000000 */
[----:B------:R-:W-:-:S03]  /*b760*/  LOP3.LUT R14, R14, R3, RZ, 0xc0, !PT ;  /* 0x000000030e0e7212 */ /* 0x000fc600078ec0ff */
[----:B------:R-:W-:Y:S01]  /*b770*/  IMAD.MOV R10, RZ, RZ, -R10 ;  /* 0x000000ffff0a7224 */ /* 0x000fe200078e0a0a */
[----:B------:R-:W-:-:S04]  /*b780*/  SHF.R.U32.HI R14, RZ, R19, R14 ;  /* 0x00000013ff0e7219 */ /* 0x000fc8000001160e */
[----:B------:R-:W-:Y:S02]  /*b790*/  LOP3.LUT P1, RZ, R10, R19, R3, 0xf8, !PT ;  /* 0x000000130aff7212 */ /* 0x000fe4000782f803 */
[C---:B------:R-:W-:Y:S02]  /*b7a0*/  LOP3.LUT P0, RZ, R14.reuse, 0x1, RZ, 0xc0, !PT ;  /* 0x000000010eff7812 */ /* 0x040fe4000780c0ff */
[----:B------:R-:W-:-:S04]  /*b7b0*/  LOP3.LUT P2, RZ, R14, 0x2, RZ, 0xc0, !PT ;  /* 0x000000020eff7812 */ /* 0x000fc8000784c0ff */
[----:B------:R-:W-:Y:S02]  /*b7c0*/  PLOP3.LUT P0, PT, P0, P1, P2, 0xe0, 0x0 ;  /* 0x000000000000781c */ /* 0x000fe40000703c20 */
[----:B------:R-:W-:Y:S02]  /*b7d0*/  LOP3.LUT P1, RZ, R2, 0x7fffff, RZ, 0xc0, !PT ;  /* 0x007fffff02ff7812 */ /* 0x000fe4000782c0ff */
[----:B------:R-:W-:-:S04]  /*b7e0*/  SEL R0, RZ, 0x1, !P0 ;  /* 0x00000001ff007807 */ /* 0x000fc80004000000 */
[----:B------:R-:W-:-:S04]  /*b7f0*/  IADD3 R0, -R0, RZ, RZ ;  /* 0x000000ff00007210 */ /* 0x000fc80007ffe1ff */
[----:B------:R-:W-:Y:S01]  /*b800*/  ISETP.GE.AND P0, PT, R0, RZ, PT ;  /* 0x000000ff0000720c */ /* 0x000fe20003f06270 */
[----:B------:R-:W-:-:S05]  /*b810*/  VIADD R0, R18, 0xffffff04 ;  /* 0xffffff0412007836 */ /* 0x000fca0000000000 */
[----:B------:R-:W-:-:S07]  /*b820*/  SHF.R.U32.HI R3, RZ, R0, R3 ;  /* 0x00000000ff037219 */ /* 0x000fce0000011603 */
[----:B------:R-:W-:-:S05]  /*b830*/  @!P0 IADD3 R3, R3, 0x1, RZ ;  /* 0x0000000103038810 */ /* 0x000fca0007ffe0ff */
[----:B------:R-:W-:-:S05]  /*b840*/  @!P1 IMAD.SHL.U32 R3, R3, 0x2, RZ ;  /* 0x0000000203039824 */ /* 0x000fca00078e00ff */
[----:B------:R-:W-:Y:S01]  /*b850*/  LOP3.LUT R3, R3, 0x80000000, R2, 0xf8, !PT ;  /* 0x8000000003037812 */ /* 0x000fe200078ef802 */
[----:B------:R-:W-:Y:S06]  /*b860*/  BRA `(.L_x_114) ;  /* 0x0000000000047947 */ /* 0x000fec0003800000 */
.L_x_115:
[----:B------:R1:W2:Y:S02]  /*b870*/  MUFU.RCP R3, R2 ;  /* 0x0000000200037308 */ /* 0x0002a40000001000 */
.L_x_114:
[----:B------:R-:W-:Y:S05]  /*b880*/  BSYNC B2 ;  /* 0x0000000000027941 */ /* 0x000fea0003800000 */
.L_x_112:
[----:B--2---:R-:W-:Y:S01]  /*b890*/  MOV R10, R3 ;  /* 0x00000003000a7202 */ /* 0x004fe20000000f00 */
[----:B-1----:R-:W-:Y:S01]  /*b8a0*/  IMAD.MOV.U32 R2, RZ, RZ, R15 ;  /* 0x000000ffff027224 */ /* 0x002fe200078e000f */
[----:B------:R-:W-:-:S04]  /*b8b0*/  MOV R3, 0x0 ;  /* 0x0000000000037802 */ /* 0x000fc80000000f00 */
[----:B------:R-:W-:Y:S05]  /*b8c0*/  RET.REL.NODEC R2 `(_ZN7cutlass13device_kernelINS_4fmha6kernel28FmhaKernelTmaWarpSpecializedINS1_10collective30FmhaMainloopTmaWarpSpecializedINS_6half_tEffN4cute5tupleIJNS7_1CILi128EEESA_NS9_ILi16EEEEEENS8_IJiNS9_ILi1EEENS8_IJiiEEEEEESF_SF_NS4_14ResidualFusionEJEEENS4_15FmhaFwdEpilogueIS6_fNS8_IJNS9_ILi64EEESB_SA_EEEEENS2_23IndividualTileSchedulerEJEEEEEvNT_6ParamsE) ;  /* 0xffffff4402cc7950 */ /* 0x000fea0003c3ffff */
.L_x_116:
[----:B------:R-:W-:-:S00]  /*b8d0*/  BRA `(.L_x_116) ;  /* 0xfffffffc00fc7947 */ /* 0x000fc0000383ffff */
[----:B------:R-:W-:-:S00]  /*b8e0*/  NOP ;  /* 0x0000000000007918 */ /* 0x000fc00000000000 */
        /* <DEDUP_REMOVED lines=9> */
.L_x_117:


//--------------------- .nv.global.init           --------------------------
	.section	.nv.global.init,"aw",@progbits
.nv.global.init:
	.type		$str$24,@object
	.size		$str$24,($str$25 - $str$24)
$str$24:
        /*0000*/ 	.byte	0x28, 0x61, 0x64, 0x64, 0x72, 0x65, 0x73, 0x73, 0x20, 0x26, 0x20, 0x6d, 0x61, 0x73, 0x6b, 0x29
        /*0010*/ 	.byte	0x20, 0x3d, 0x3d, 0x20, 0x30, 0x00
	.type		$str$25,@object
	.size		$str$25,(__unnamed_1 - $str$25)
$str$25:
        /*0016*/ 	.byte	0x2f, 0x74, 0x6d, 0x70, 0x2f, 0x63, 0x75, 0x74, 0x6c, 0x61, 0x73, 0x73, 0x5f, 0x73, 0x77, 0x65
        /*0026*/ 	.byte	0x65, 0x70, 0x5f, 0x73, 0x72, 0x63, 0x2f, 0x69, 0x6e, 0x63, 0x6c, 0x75, 0x64, 0x65, 0x2f, 0x63
        /*0036*/ 	.byte	0x75, 0x74, 0x65, 0x2f, 0x70, 0x6f, 0x69, 0x6e, 0x74, 0x65, 0x72, 0x5f, 0x66, 0x6c, 0x61, 0x67
        /*0046*/ 	.byte	0x67, 0x65, 0x64, 0x2e, 0x68, 0x70, 0x70, 0x00
	.type		__unnamed_1,@object
	.size		__unnamed_1,(.L_0 - __unnamed_1)
__unnamed_1:
        /*004e*/ 	.byte	0x61, 0x75, 0x74, 0x6f, 0x20, 0x63, 0x75, 0x74, 0x65, 0x3a, 0x3a, 0x61, 0x73, 0x5f, 0x70, 0x6f
        /* <DEDUP_REMOVED lines=27> */
        /*020e*/ 	.byte	0x3e, 0x3e, 0x5d, 0x00
.L_0:


//--------------------- .nv.shared._ZN7cutlass13device_kernelINS_4fmha6kernel28FmhaKernelTmaWarpSpecializedINS1_10collective30FmhaMainloopTmaWarpSpecializedINS_6half_tEffN4cute5tupleIJNS7_1CILi128EEESA_NS9_ILi16EEEEEENS8_IJiNS9_ILi1EEENS8_IJiiEEEEEESF_SF_NS4_14ResidualFusionEJEEENS4_15FmhaFwdEpilogueIS6_fNS8_IJNS9_ILi64EEESB_SA_EEEEENS2_23IndividualTileSchedulerEJEEEEEvNT_6ParamsE --------------------------
	.section	.nv.shared._ZN7cutlass13device_kernelINS_4fmha6kernel28FmhaKernelTmaWarpSpecializedINS1_10collective30FmhaMainloopTmaWarpSpecializedINS_6half_tEffN4cute5tupleIJNS7_1CILi128EEESA_NS9_ILi16EEEEEENS8_IJiNS9_ILi1EEENS8_IJiiEEEEEESF_SF_NS4_14ResidualFusionEJEEENS4_15FmhaFwdEpilogueIS6_fNS8_IJNS9_ILi64EEESB_SA_EEEEENS2_23IndividualTileSchedulerEJEEEEEvNT_6ParamsE,"aw",@nobits
	.sectionflags	@""
	.align	16
	.zero		1024


//--------------------- .nv.shared.reserved.0     --------------------------
	.section	.nv.shared.reserved.0,"aw",@nobits
	.weak		__nv_reservedSMEM_offset_0_alias
	.size		__nv_reservedSMEM_offset_0_alias, 0, 0
	.other		__nv_reservedSMEM_offset_0_alias,@"STO_CUDA_RESERVED_SHARED STV_DEFAULT"
__nv_reservedSMEM_offset_0_alias:
	.zero		0


//--------------------- .nv.global                --------------------------
	.section	.nv.global,"aw",@nobits
.nv.global:
	.type		_ZN39_INTERNAL_b0c34856_4_k_cu_c3b1cdf6_31314cute1_E,@object
	.size		_ZN39_INTERNAL_b0c34856_4_k_cu_c3b1cdf6_31314cute1_E,(_ZN39_INTERNAL_b0c34856_4_k_cu_c3b1cdf6_31314cuda3std3__45__cpo6cbeginE - _ZN39_INTERNAL_b0c34856_4_k_cu_c3b1cdf6_31314cute1_E)
_ZN39_INTERNAL_b0c34856_4_k_cu_c3b1cdf6_31314cute1_E:
	.zero		1
	.type		_ZN39_INTERNAL_b0c34856_4_k_cu_c3b1cdf6_31314cuda3std3__45__cpo6cbeginE,@object
	.size		_ZN39_INTERNAL_b0c34856_4_k_cu_c3b1cdf6_31314cuda3std3__45__cpo6cbeginE,(_ZN39_INTERNAL_b0c34856_4_k_cu_c3b1cdf6_31314cuda3std3__48in_placeE - _ZN39_INTERNAL_b0c34856_4_k_cu_c3b1cdf6_31314cuda3std3__45__cpo6cbeginE)
_ZN39_INTERNAL_b0c34856_4_k_cu_c3b1cdf6_31314cuda3std3__45__cpo6cbeginE:
	.zero		1
	.type		_ZN39_INTERNAL_b0c34856_4_k_cu_c3b1cdf6_31314cuda3std3__48in_placeE,@object
	.size		_ZN39_INTERNAL_b0c34856_4_k_cu_c3b1cdf6_31314cuda3std3__48in_placeE,(_ZN39_INTERNAL_b0c34856_4_k_cu_c3b1cdf6_31314cuda3std6ranges3__45__cpo9iter_moveE - _ZN39_INTERNAL_b0c34856_4_k_cu_c3b1cdf6_31314cuda3std3__48in_placeE)
_ZN39_INTERNAL_b0c34856_4_k_cu_c3b1cdf6_31314cuda3std3__48in_placeE:
	.zero		1
	.type		_ZN39_INTERNAL_b0c34856_4_k_cu_c3b1cdf6_31314cuda3std6ranges3__45__cpo9iter_moveE,@object
	.size		_ZN39_INTERNAL_b0c34856_4_k_cu_c3b1cdf6_31314cuda3std6ranges3__45__cpo9iter_moveE,(_ZN39_INTERNAL_b0c34856_4_k_cu_c3b1cdf6_31314cuda3std3__45__cpo5beginE - _ZN39_INTERNAL_b0c34856_4_k_cu_c3b1cdf6_31314cuda3std6ranges3__45__cpo9iter_moveE)
_ZN39_INTERNAL_b0c34856_4_k_cu_c3b1cdf6_31314cuda3std6ranges3__45__cpo9iter_moveE:
	.zero		1
	.type		_ZN39_INTERNAL_b0c34856_4_k_cu_c3b1cdf6_31314cuda3std3__45__cpo5beginE,@object
	.size		_ZN39_INTERNAL_b0c34856_4_k_cu_c3b1cdf6_31314cuda3std3__45__cpo5beginE,(_ZN39_INTERNAL_b0c34856_4_k_cu_c3b1cdf6_31314cuda3std3__441_GLOBAL__N__b0c34856_4_k_cu_c3b1cdf6_31316ignoreE - _ZN39_INTERNAL_b0c34856_4_k_cu_c3b1cdf6_31314cuda3std3__45__cpo5beginE)
_ZN39_INTERNAL_b0c34856_4_k_cu_c3b1cdf6_31314cuda3std3__45__cpo5beginE:
	.zero		1
	.type		_ZN39_INTERNAL_b0c34856_4_k_cu_c3b1cdf6_31314cuda3std3__441_GLOBAL__N__b0c34856_4_k_cu_c3b1cdf6_31316ignoreE,@object
	.size		_ZN39_INTERNAL_b0c34856_4_k_cu_c3b1cdf6_31314cuda3std3__441_GLOBAL__N__b0c34856_4_k_cu_c3b1cdf6_31316ignoreE,(_ZN39_INTERNAL_b0c34856_4_k_cu_c3b1cdf6_31314cute7productE - _ZN39_INTERNAL_b0c34856_4_k_cu_c3b1cdf6_31314cuda3std3__441_GLOBAL__N__b0c34856_4_k_cu_c3b1cdf6_31316ignoreE)
_ZN39_INTERNAL_b0c34856_4_k_cu_c3b1cdf6_31314cuda3std3__441_GLOBAL__N__b0c34856_4_k_cu_c3b1cdf6_31316ignoreE:
	.zero		1
	.type		_ZN39_INTERNAL_b0c34856_4_k_cu_c3b1cdf6_31314cute7productE,@object
	.size		_ZN39_INTERNAL_b0c34856_4_k_cu_c3b1cdf6_31314cute7productE,(_ZN39_INTERNAL_b0c34856_4_k_cu_c3b1cdf6_31314cuda3std3__45__cpo3endE - _ZN39_INTERNAL_b0c34856_4_k_cu_c3b1cdf6_31314cute7productE)
_ZN39_INTERNAL_b0c34856_4_k_cu_c3b1cdf6_31314cute7productE:
	.zero		1
	.type		_ZN39_INTERNAL_b0c34856_4_k_cu_c3b1cdf6_31314cuda3std3__45__cpo3endE,@object
	.size		_ZN39_INTERNAL_b0c34856_4_k_cu_c3b1cdf6_31314cuda3std3__45__cpo3endE,(_ZN39_INTERNAL_b0c34856_4_k_cu_c3b1cdf6_31314cuda3std3__419piecewise_constructE - _ZN39_INTERNAL_b0c34856_4_k_cu_c3b1cdf6_31314cuda3std3__45__cpo3endE)
_ZN39_INTERNAL_b0c34856_4_k_cu_c3b1cdf6_31314cuda3std3__45__cpo3endE:
	.zero		1
	.type		_ZN39_INTERNAL_b0c34856_4_k_cu_c3b1cdf6_31314cuda3std3__419piecewise_constructE,@object
	.size		_ZN39_INTERNAL_b0c34856_4_k_cu_c3b1cdf6_31314cuda3std3__419piecewise_constructE,(_ZN39_INTERNAL_b0c34856_4_k_cu_c3b1cdf6_31314cuda3std3__45__cpo4cendE - _ZN39_INTERNAL_b0c34856_4_k_cu_c3b1cdf6_31314cuda3std3__419piecewise_constructE)
_ZN39_INTERNAL_b0c34856_4_k_cu_c3b1cdf6_31314cuda3std3__419piecewise_constructE:
	.zero		1
	.type		_ZN39_INTERNAL_b0c34856_4_k_cu_c3b1cdf6_31314cuda3std3__45__cpo4cendE,@object
	.size		_ZN39_INTERNAL_b0c34856_4_k_cu_c3b1cdf6_31314cuda3std3__45__cpo4cendE,(_ZN39_INTERNAL_b0c34856_4_k_cu_c3b1cdf6_31314cuda3std6ranges3__45__cpo4swapE - _ZN39_INTERNAL_b0c34856_4_k_cu_c3b1cdf6_31314cuda3std3__45__cpo4cendE)
_ZN39_INTERNAL_b0c34856_4_k_cu_c3b1cdf6_31314cuda3std3__45__cpo4cendE:
	.zero		1
	.type		_ZN39_INTERNAL_b0c34856_4_k_cu_c3b1cdf6_31314cuda3std6ranges3__45__cpo4swapE,@object
	.size		_ZN39_INTERNAL_b0c34856_4_k_cu_c3b1cdf6_31314cuda3std6ranges3__45__cpo4swapE,(.L_8 - _ZN39_INTERNAL_b0c34856_4_k_cu_c3b1cdf6_31314cuda3std6ranges3__45__cpo4swapE)
_ZN39_INTERNAL_b0c34856_4_k_cu_c3b1cdf6_31314cuda3std6ranges3__45__cpo4swapE:
	.zero		1
.L_8:


//--------------------- .nv.constant0._ZN7cutlass13device_kernelINS_4fmha6kernel28FmhaKernelTmaWarpSpecializedINS1_10collective30FmhaMainloopTmaWarpSpecializedINS_6half_tEffN4cute5tupleIJNS7_1CILi128EEESA_NS9_ILi16EEEEEENS8_IJiNS9_ILi1EEENS8_IJiiEEEEEESF_SF_NS4_14ResidualFusionEJEEENS4_15FmhaFwdEpilogueIS6_fNS8_IJNS9_ILi64EEESB_SA_EEEEENS2_23IndividualTileSchedulerEJEEEEEvNT_6ParamsE --------------------------
	.section	.nv.constant0._ZN7cutlass13device_kernelINS_4fmha6kernel28FmhaKernelTmaWarpSpecializedINS1_10collective30FmhaMainloopTmaWarpSpecializedINS_6half_tEffN4cute5tupleIJNS7_1CILi128EEESA_NS9_ILi16EEEEEENS8_IJiNS9_ILi1EEENS8_IJiiEEEEEESF_SF_NS4_14ResidualFusionEJEEENS4_15FmhaFwdEpilogueIS6_fNS8_IJNS9_ILi64EEESB_SA_EEEEENS2_23IndividualTileSchedulerEJEEEEEvNT_6ParamsE,"a",@progbits
	.sectionflags	@""
	.align	4
.nv.constant0._ZN7cutlass13device_kernelINS_4fmha6kernel28FmhaKernelTmaWarpSpecializedINS1_10collective30FmhaMainloopTmaWarpSpecializedINS_6half_tEffN4cute5tupleIJNS7_1CILi128EEESA_NS9_ILi16EEEEEENS8_IJiNS9_ILi1EEENS8_IJiiEEEEEESF_SF_NS4_14ResidualFusionEJEEENS4_15FmhaFwdEpilogueIS6_fNS8_IJNS9_ILi64EEESB_SA_EEEEENS2_23IndividualTileSchedulerEJEEEEEvNT_6ParamsE:
	.zero		2688


//--------------------- SYMBOLS --------------------------

	.type		.nv.reservedSmem.offset0,@object
	.size		.nv.reservedSmem.offset0,0x4
	.type		__assertfail,@function
